	.target	sm_90a

	.elftype	@"ET_EXEC"


//--------------------- .note.nv.tkinfo           --------------------------
	.section	.note.nv.tkinfo,"",@"SHT_NOTE"
	.sectionflags	@"SHF_NOTE_NV_TKINFO"
	.tkinfo
        /*0018*/ 	.word	0x00000002
        /*0030*/ 	.string	""
        /*0030*/ 	.string	"ptxas"
        /*0030*/ 	.string	"Cuda compilation tools, release 13.0, V13.0.88"
        /*0030*/ 	.string	"Build cuda_13.0.r13.0/compiler.36424714_0"
        /*0030*/ 	.string	"-arch sm_90a -m 64 "



//--------------------- .note.nv.cuinfo           --------------------------
	.section	.note.nv.cuinfo,"",@"SHT_NOTE"
	.sectionflags	@"SHF_NOTE_NV_CUINFO"
        /*0018*/ 	.short	0x0002
        /*001a*/ 	.short	0x005a
        /*001c*/ 	.short	0x0082
	.zero		2


//--------------------- .nv.info                  --------------------------
	.section	.nv.info,"",@"SHT_CUDA_INFO"
	.align	4


	//----- nvinfo : EIATTR_REGCOUNT
	.align		4
        /*0000*/ 	.byte	0x04, 0x2f
        /*0002*/ 	.short	(.L_15 - .L_14)
	.align		4
.L_14:
        /*0004*/ 	.word	index@(_ZN7cutlass13device_kernelINS_4gemm6kernel13GemmUniversalIN4cute5tupleIJiiiiEEENS1_10collective13CollectiveMmaINS1_34MainloopSm90TmaGmmaWarpSpecializedILi11ENS5_IJNS4_1CILi1EEESB_SB_EEENS1_35KernelTmaWarpSpecializedCooperativeEEENS5_IJNSA_ILi256EEENSA_ILi64EEENSA_ILi32EEEEEENS_10bfloat16_tENS5_IJlSB_lEEESJ_SK_NS4_8TiledMMAINS4_8MMA_AtomIJNS4_4SM904GMMA27MMA_64x64x16_F32BF16BF16_SSILNSO_5MajorE0ELSQ_0ELNSO_7ScaleInE1ELSR_1EEEEEENS4_6LayoutINS5_IJNSA_ILi2EEESB_SB_EEENS5_IJSB_NSA_ILi0EEESX_EEEEENS5_IJNS4_10UnderscoreES10_S10_EEEEENS4_13SM90_TMA_LOADENS4_14ComposedLayoutINS4_7SwizzleILi2ELi4ELi3EEENS4_18smem_ptr_flag_bitsILi16EEENSU_INS5_IJNSA_ILi8EEESH_EEENS5_IJSH_SB_EEEEEEEvNS4_8identityES13_S1D_vS1E_EENS_8epilogue10collective6detail29Sm90TmaWarpSpecializedAdapterINS1H_15DefaultEpilogueISJ_SK_SK_NS1G_6thread17LinearCombinationISJ_Li1EffLNS1L_9ScaleType4KindE0ELNS_15FloatRoundStyleE2ESJ_EENS1_15EpilogueDefaultEEEEEvvEEEEvNT_6ParamsE)
        /*0008*/ 	.word	0x000000a8


	//----- nvinfo : EIATTR_FRAME_SIZE
	.align		4
.L_15:
        /*000c*/ 	.byte	0x04, 0x11
        /*000e*/ 	.short	(.L_17 - .L_16)
	.align		4
.L_16:
        /*0010*/ 	.word	index@(_ZN7cutlass13device_kernelINS_4gemm6kernel13GemmUniversalIN4cute5tupleIJiiiiEEENS1_10collective13CollectiveMmaINS1_34MainloopSm90TmaGmmaWarpSpecializedILi11ENS5_IJNS4_1CILi1EEESB_SB_EEENS1_35KernelTmaWarpSpecializedCooperativeEEENS5_IJNSA_ILi256EEENSA_ILi64EEENSA_ILi32EEEEEENS_10bfloat16_tENS5_IJlSB_lEEESJ_SK_NS4_8TiledMMAINS4_8MMA_AtomIJNS4_4SM904GMMA27MMA_64x64x16_F32BF16BF16_SSILNSO_5MajorE0ELSQ_0ELNSO_7ScaleInE1ELSR_1EEEEEENS4_6LayoutINS5_IJNSA_ILi2EEESB_SB_EEENS5_IJSB_NSA_ILi0EEESX_EEEEENS5_IJNS4_10UnderscoreES10_S10_EEEEENS4_13SM90_TMA_LOADENS4_14ComposedLayoutINS4_7SwizzleILi2ELi4ELi3EEENS4_18smem_ptr_flag_bitsILi16EEENSU_INS5_IJNSA_ILi8EEESH_EEENS5_IJSH_SB_EEEEEEEvNS4_8identityES13_S1D_vS1E_EENS_8epilogue10collective6detail29Sm90TmaWarpSpecializedAdapterINS1H_15DefaultEpilogueISJ_SK_SK_NS1G_6thread17LinearCombinationISJ_Li1EffLNS1L_9ScaleType4KindE0ELNS_15FloatRoundStyleE2ESJ_EENS1_15EpilogueDefaultEEEEEvvEEEEvNT_6ParamsE)
        /*0014*/ 	.word	0x00000000


	//----- nvinfo : EIATTR_MIN_STACK_SIZE
	.align		4
.L_17:
        /*0018*/ 	.byte	0x04, 0x12
        /*001a*/ 	.short	(.L_19 - .L_18)
	.align		4
.L_18:
        /*001c*/ 	.word	index@(_ZN7cutlass13device_kernelINS_4gemm6kernel13GemmUniversalIN4cute5tupleIJiiiiEEENS1_10collective13CollectiveMmaINS1_34MainloopSm90TmaGmmaWarpSpecializedILi11ENS5_IJNS4_1CILi1EEESB_SB_EEENS1_35KernelTmaWarpSpecializedCooperativeEEENS5_IJNSA_ILi256EEENSA_ILi64EEENSA_ILi32EEEEEENS_10bfloat16_tENS5_IJlSB_lEEESJ_SK_NS4_8TiledMMAINS4_8MMA_AtomIJNS4_4SM904GMMA27MMA_64x64x16_F32BF16BF16_SSILNSO_5MajorE0ELSQ_0ELNSO_7ScaleInE1ELSR_1EEEEEENS4_6LayoutINS5_IJNSA_ILi2EEESB_SB_EEENS5_IJSB_NSA_ILi0EEESX_EEEEENS5_IJNS4_10UnderscoreES10_S10_EEEEENS4_13SM90_TMA_LOADENS4_14ComposedLayoutINS4_7SwizzleILi2ELi4ELi3EEENS4_18smem_ptr_flag_bitsILi16EEENSU_INS5_IJNSA_ILi8EEESH_EEENS5_IJSH_SB_EEEEEEEvNS4_8identityES13_S1D_vS1E_EENS_8epilogue10collective6detail29Sm90TmaWarpSpecializedAdapterINS1H_15DefaultEpilogueISJ_SK_SK_NS1G_6thread17LinearCombinationISJ_Li1EffLNS1L_9ScaleType4KindE0ELNS_15FloatRoundStyleE2ESJ_EENS1_15EpilogueDefaultEEEEEvvEEEEvNT_6ParamsE)
        /*0020*/ 	.word	0x00000000
.L_19:


//--------------------- .nv.compat                --------------------------
	.section	.nv.compat,"",@"SHT_CUDA_COMPAT_INFO"
	.align	4
        /*0000*/ 	.byte	0x02, 0x09, 0x01, 0x00, 0x02, 0x02, 0x04, 0x00, 0x02, 0x05, 0x05, 0x00, 0x03, 0x07, 0x01, 0x01
        /*0010*/ 	.byte	0x02, 0x03, 0x01, 0x00, 0x02, 0x06, 0x01, 0x00, 0x04, 0x0b, 0x08, 0x00, 0x00, 0x00, 0x00, 0x00
        /*0020*/ 	.byte	0x00, 0x00, 0x00, 0x00


//--------------------- .nv.info._ZN7cutlass13device_kernelINS_4gemm6kernel13GemmUniversalIN4cute5tupleIJiiiiEEENS1_10collective13CollectiveMmaINS1_34MainloopSm90TmaGmmaWarpSpecializedILi11ENS5_IJNS4_1CILi1EEESB_SB_EEENS1_35KernelTmaWarpSpecializedCooperativeEEENS5_IJNSA_ILi256EEENSA_ILi64EEENSA_ILi32EEEEEENS_10bfloat16_tENS5_IJlSB_lEEESJ_SK_NS4_8TiledMMAINS4_8MMA_AtomIJNS4_4SM904GMMA27MMA_64x64x16_F32BF16BF16_SSILNSO_5MajorE0ELSQ_0ELNSO_7ScaleInE1ELSR_1EEEEEENS4_6LayoutINS5_IJNSA_ILi2EEESB_SB_EEENS5_IJSB_NSA_ILi0EEESX_EEEEENS5_IJNS4_10UnderscoreES10_S10_EEEEENS4_13SM90_TMA_LOADENS4_14ComposedLayoutINS4_7SwizzleILi2ELi4ELi3EEENS4_18smem_ptr_flag_bitsILi16EEENSU_INS5_IJNSA_ILi8EEESH_EEENS5_IJSH_SB_EEEEEEEvNS4_8identityES13_S1D_vS1E_EENS_8epilogue10collective6detail29Sm90TmaWarpSpecializedAdapterINS1H_15DefaultEpilogueISJ_SK_SK_NS1G_6thread17LinearCombinationISJ_Li1EffLNS1L_9ScaleType4KindE0ELNS_15FloatRoundStyleE2ESJ_EENS1_15EpilogueDefaultEEEEEvvEEEEvNT_6ParamsE --------------------------
	.section	.nv.info._ZN7cutlass13device_kernelINS_4gemm6kernel13GemmUniversalIN4cute5tupleIJiiiiEEENS1_10collective13CollectiveMmaINS1_34MainloopSm90TmaGmmaWarpSpecializedILi11ENS5_IJNS4_1CILi1EEESB_SB_EEENS1_35KernelTmaWarpSpecializedCooperativeEEENS5_IJNSA_ILi256EEENSA_ILi64EEENSA_ILi32EEEEEENS_10bfloat16_tENS5_IJlSB_lEEESJ_SK_NS4_8TiledMMAINS4_8MMA_AtomIJNS4_4SM904GMMA27MMA_64x64x16_F32BF16BF16_SSILNSO_5MajorE0ELSQ_0ELNSO_7ScaleInE1ELSR_1EEEEEENS4_6LayoutINS5_IJNSA_ILi2EEESB_SB_EEENS5_IJSB_NSA_ILi0EEESX_EEEEENS5_IJNS4_10UnderscoreES10_S10_EEEEENS4_13SM90_TMA_LOADENS4_14ComposedLayoutINS4_7SwizzleILi2ELi4ELi3EEENS4_18smem_ptr_flag_bitsILi16EEENSU_INS5_IJNSA_ILi8EEESH_EEENS5_IJSH_SB_EEEEEEEvNS4_8identityES13_S1D_vS1E_EENS_8epilogue10collective6detail29Sm90TmaWarpSpecializedAdapterINS1H_15DefaultEpilogueISJ_SK_SK_NS1G_6thread17LinearCombinationISJ_Li1EffLNS1L_9ScaleType4KindE0ELNS_15FloatRoundStyleE2ESJ_EENS1_15EpilogueDefaultEEEEEvvEEEEvNT_6ParamsE,"",@"SHT_CUDA_INFO"
	.sectionflags	@""
	.align	4


	//----- nvinfo : EIATTR_CUDA_API_VERSION
	.align		4
        /*0000*/ 	.byte	0x04, 0x37
        /*0002*/ 	.short	(.L_21 - .L_20)
.L_20:
        /*0004*/ 	.word	0x00000082


	//----- nvinfo : EIATTR_KPARAM_INFO
	.align		4
.L_21:
        /*0008*/ 	.byte	0x04, 0x17
        /*000a*/ 	.short	(.L_23 - .L_22)
.L_22:
        /*000c*/ 	.word	0x00000000
        /*0010*/ 	.short	0x0000
        /*0012*/ 	.short	0x0070
        /*0014*/ 	.byte	0x00, 0xf0, 0x01, 0x10


	//----- nvinfo : EIATTR_SPARSE_MMA_MASK
	.align		4
.L_23:
        /*0018*/ 	.byte	0x03, 0x50
        /*001a*/ 	.short	0x0000


	//----- nvinfo : EIATTR_MAXREG_COUNT
	.align		4
        /*001c*/ 	.byte	0x03, 0x1b
        /*001e*/ 	.short	0x00a8


	//----- nvinfo : EIATTR_NUM_BARRIERS
	.align		4
        /*0020*/ 	.byte	0x02, 0x4c
        /*0022*/ 	.byte	0x01
	.zero		1


	//----- nvinfo : EIATTR_EXTERNS
	.align		4
        /*0024*/ 	.byte	0x04, 0x0f
        /*0026*/ 	.short	(.L_25 - .L_24)


	//   ....[0]....
	.align		4
.L_24:
        /*0028*/ 	.word	index@(__assertfail)


	//----- nvinfo : EIATTR_MERCURY_ISA_VERSION
	.align		4
.L_25:
        /*002c*/ 	.byte	0x03, 0x5f
        /*002e*/ 	.short	0x0101


	//----- nvinfo : EIATTR_INT_WARP_WIDE_INSTR_OFFSETS
	.align		4
        /*0030*/ 	.byte	0x04, 0x31
        /*0032*/ 	.short	(.L_27 - .L_26)


	//   ....[0]....
.L_26:
        /*0034*/ 	.word	0x00000490


	//   ....[1]....
        /*0038*/ 	.word	0x000004a0


	//   ....[2]....
        /*003c*/ 	.word	0x000005e0


	//----- nvinfo : EIATTR_COOP_GROUP_MASK_REGIDS
	.align		4
.L_27:
        /*0040*/ 	.byte	0x04, 0x29
        /*0042*/ 	.short	(.L_29 - .L_28)


	//   ....[0]....
.L_28:
        /*0044*/ 	.word	0xffffffff


	//   ....[1]....
        /*0048*/ 	.word	0xffffffff


	//   ....[2]....
        /*004c*/ 	.word	0xffffffff


	//   ....[3]....
        /*0050*/ 	.word	0xffffffff


	//   ....[4]....
        /*0054*/ 	.word	0xffffffff


	//----- nvinfo : EIATTR_COOP_GROUP_INSTR_OFFSETS
	.align		4
.L_29:
        /*0058*/ 	.byte	0x04, 0x28
        /*005a*/ 	.short	(.L_31 - .L_30)


	//   ....[0]....
.L_30:
        /*005c*/ 	.word	0x00000060


	//   ....[1]....
        /*0060*/ 	.word	0x00000070


	//   ....[2]....
        /*0064*/ 	.word	0x00000130


	//   ....[3]....
        /*0068*/ 	.word	0x000003d0


	//   ....[4]....
        /*006c*/ 	.word	0x000012f0


	//----- nvinfo : EIATTR_REG_RECONFIG
	.align		4
.L_31:
        /*0070*/ 	.byte	0x01, 0x54
	.zero		2


	//----- nvinfo : EIATTR_SYSCALL_OFFSETS
	.align		4
        /*0074*/ 	.byte	0x04, 0x46
        /*0076*/ 	.short	(.L_33 - .L_32)


	//   ....[0]....
.L_32:
        /*0078*/ 	.word	0x000014e0


	//----- nvinfo : EIATTR_MBARRIER_INSTR_OFFSETS
	.align		4
.L_33:
        /*007c*/ 	.byte	0x04, 0x39
        /*007e*/ 	.short	(.L_35 - .L_34)


	//   ....[0]....
.L_34:
        /*0080*/ 	.word	0x00000250
        /*0084*/ 	.word	0x000000ff
        /*0088*/ 	.word	0x00000000
        /*008c*/ 	.short	0x0100
        /*008e*/ 	.byte	0x08
	.zero		1


	//   ....[1]....
        /*0090*/ 	.word	0x00000260
        /*0094*/ 	.word	0x000000ff
        /*0098*/ 	.word	0x00000058
        /*009c*/ 	.short	0x0100
        /*009e*/ 	.byte	0x08
	.zero		1


	//   ....[2]....
        /*00a0*/ 	.word	0x00000270
        /*00a4*/ 	.word	0x000000ff
        /*00a8*/ 	.word	0x00000008
        /*00ac*/ 	.short	0x0100
        /*00ae*/ 	.byte	0x08
	.zero		1


	//   ....[3]....
        /*00b0*/ 	.word	0x00000280
        /*00b4*/ 	.word	0x000000ff
        /*00b8*/ 	.word	0x00000060
        /*00bc*/ 	.short	0x0100
        /*00be*/ 	.byte	0x08
	.zero		1


	//   ....[4]....
        /*00c0*/ 	.word	0x00000290
        /*00c4*/ 	.word	0x000000ff
        /*00c8*/ 	.word	0x00000010
        /*00cc*/ 	.short	0x0100
        /*00ce*/ 	.byte	0x08
	.zero		1


	//   ....[5]....
        /*00d0*/ 	.word	0x000002a0
        /*00d4*/ 	.word	0x000000ff
        /*00d8*/ 	.word	0x00000068
        /*00dc*/ 	.short	0x0100
        /*00de*/ 	.byte	0x08
	.zero		1


	//   ....[6]....
        /*00e0*/ 	.word	0x000002b0
        /*00e4*/ 	.word	0x000000ff
        /*00e8*/ 	.word	0x00000018
        /*00ec*/ 	.short	0x0100
        /*00ee*/ 	.byte	0x08
	.zero		1


	//   ....[7]....
        /*00f0*/ 	.word	0x000002c0
        /*00f4*/ 	.word	0x000000ff
        /*00f8*/ 	.word	0x00000070
        /*00fc*/ 	.short	0x0100
        /*00fe*/ 	.byte	0x08
	.zero		1


	//   ....[8]....
        /*0100*/ 	.word	0x000002d0
        /*0104*/ 	.word	0x000000ff
        /*0108*/ 	.word	0x00000020
        /*010c*/ 	.short	0x0100
        /*010e*/ 	.byte	0x08
	.zero		1


	//   ....[9]....
        /*0110*/ 	.word	0x000002e0
        /*0114*/ 	.word	0x000000ff
        /*0118*/ 	.word	0x00000078
        /*011c*/ 	.short	0x0100
        /*011e*/ 	.byte	0x08
	.zero		1


	//   ....[10]....
        /*0120*/ 	.word	0x000002f0
        /*0124*/ 	.word	0x000000ff
        /*0128*/ 	.word	0x00000028
        /*012c*/ 	.short	0x0100
        /*012e*/ 	.byte	0x08
	.zero		1


	//   ....[11]....
        /*0130*/ 	.word	0x00000300
        /*0134*/ 	.word	0x000000ff
        /*0138*/ 	.word	0x00000080
        /*013c*/ 	.short	0x0100
        /*013e*/ 	.byte	0x08
	.zero		1


	//   ....[12]....
        /*0140*/ 	.word	0x00000310
        /*0144*/ 	.word	0x000000ff
        /*0148*/ 	.word	0x00000030
        /*014c*/ 	.short	0x0100
        /*014e*/ 	.byte	0x08
	.zero		1


	//   ....[13]....
        /*0150*/ 	.word	0x00000320
        /*0154*/ 	.word	0x000000ff
        /*0158*/ 	.word	0x00000088
        /*015c*/ 	.short	0x0100
        /*015e*/ 	.byte	0x08
	.zero		1


	//   ....[14]....
        /*0160*/ 	.word	0x00000330
        /*0164*/ 	.word	0x000000ff
        /*0168*/ 	.word	0x00000038
        /*016c*/ 	.short	0x0100
        /*016e*/ 	.byte	0x08
	.zero		1


	//   ....[15]....
        /*0170*/ 	.word	0x00000340
        /*0174*/ 	.word	0x000000ff
        /*0178*/ 	.word	0x00000090
        /*017c*/ 	.short	0x0100
        /*017e*/ 	.byte	0x08
	.zero		1


	//   ....[16]....
        /*0180*/ 	.word	0x00000350
        /*0184*/ 	.word	0x000000ff
        /*0188*/ 	.word	0x00000040
        /*018c*/ 	.short	0x0100
        /*018e*/ 	.byte	0x08
	.zero		1


	//   ....[17]....
        /*0190*/ 	.word	0x00000360
        /*0194*/ 	.word	0x000000ff
        /*0198*/ 	.word	0x00000098
        /*019c*/ 	.short	0x0100
        /*019e*/ 	.byte	0x08
	.zero		1


	//   ....[18]....
        /*01a0*/ 	.word	0x00000370
        /*01a4*/ 	.word	0x000000ff
        /*01a8*/ 	.word	0x00000048
        /*01ac*/ 	.short	0x0100
        /*01ae*/ 	.byte	0x08
	.zero		1


	//   ....[19]....
        /*01b0*/ 	.word	0x00000380
        /*01b4*/ 	.word	0x000000ff
        /*01b8*/ 	.word	0x000000a0
        /*01bc*/ 	.short	0x0100
        /*01be*/ 	.byte	0x08
	.zero		1


	//   ....[20]....
        /*01c0*/ 	.word	0x00000390
        /*01c4*/ 	.word	0x000000ff
        /*01c8*/ 	.word	0x00000050
        /*01cc*/ 	.short	0x0100
        /*01ce*/ 	.byte	0x08
	.zero		1


	//   ....[21]....
        /*01d0*/ 	.word	0x000003a0
        /*01d4*/ 	.word	0x000000ff
        /*01d8*/ 	.word	0x000000a8
        /*01dc*/ 	.short	0x0100
        /*01de*/ 	.byte	0x08
	.zero		1


	//   ....[22]....
        /*01e0*/ 	.word	0x00000660
        /*01e4*/ 	.word	0x000000ff
        /*01e8*/ 	.word	0x000000c0
        /*01ec*/ 	.short	0x0100
        /*01ee*/ 	.byte	0x08
	.zero		1


	//   ....[23]....
        /*01f0*/ 	.word	0x000006e0
        /*01f4*/ 	.word	0x000000ff
        /*01f8*/ 	.word	0x000000c8
        /*01fc*/ 	.short	0x0100
        /*01fe*/ 	.byte	0x08
	.zero		1


	//   ....[24]....
        /*0200*/ 	.word	0x00001560
        /*0204*/ 	.word	0x00000003
        /*0208*/ 	.word	0x00000000
        /*020c*/ 	.short	0x010a
        /*020e*/ 	.byte	0x3f
	.zero		1


	//   ....[25]....
        /*0210*/ 	.word	0x000015c0
        /*0214*/ 	.word	0x00000003
        /*0218*/ 	.word	0x00000000
        /*021c*/ 	.short	0x010a
        /*021e*/ 	.byte	0x3f
	.zero		1


	//   ....[26]....
        /*0220*/ 	.word	0x000018f0
        /*0224*/ 	.word	0x000000ff
        /*0228*/ 	.word	0x00000000
        /*022c*/ 	.short	0x010a
        /*022e*/ 	.byte	0x04
	.zero		1


	//   ....[27]....
        /*0230*/ 	.word	0x00001930
        /*0234*/ 	.word	0x000000ff
        /*0238*/ 	.word	0x00000000
        /*023c*/ 	.short	0x010a
        /*023e*/ 	.byte	0x04
	.zero		1


	//   ....[28]....
        /*0240*/ 	.word	0x00001b70
        /*0244*/ 	.word	0x000000ff
        /*0248*/ 	.word	0x00000000
        /*024c*/ 	.short	0x0101
        /*024e*/ 	.byte	0x04
	.zero		1


	//   ....[29]....
        /*0250*/ 	.word	0x00001d50
        /*0254*/ 	.word	0x000000ff
        /*0258*/ 	.word	0x00000000
        /*025c*/ 	.short	0x0101
        /*025e*/ 	.byte	0x06
	.zero		1


	//   ....[30]....
        /*0260*/ 	.word	0x00007a90
        /*0264*/ 	.word	0x0000000e
        /*0268*/ 	.word	0x00000058
        /*026c*/ 	.short	0x010a
        /*026e*/ 	.byte	0x3f
	.zero		1


	//   ....[31]....
        /*0270*/ 	.word	0x00007e20
        /*0274*/ 	.word	0x00000006
        /*0278*/ 	.word	0x000000c8
        /*027c*/ 	.short	0x0101
        /*027e*/ 	.byte	0x3f
	.zero		1


	//   ....[32]....
        /*0280*/ 	.word	0x00008540
        /*0284*/ 	.word	0x00000007
        /*0288*/ 	.word	0x00000000
        /*028c*/ 	.short	0x010a
        /*028e*/ 	.byte	0x3f
	.zero		1


	//   ....[33]....
        /*0290*/ 	.word	0x000085c0
        /*0294*/ 	.word	0x00000009
        /*0298*/ 	.word	0x00000000
        /*029c*/ 	.short	0x010a
        /*029e*/ 	.byte	0x3f
	.zero		1


	//   ....[34]....
        /*02a0*/ 	.word	0x00008650
        /*02a4*/ 	.word	0x00000006
        /*02a8*/ 	.word	0x00000000
        /*02ac*/ 	.short	0x010a
        /*02ae*/ 	.byte	0x3f
	.zero		1


	//   ....[35]....
        /*02b0*/ 	.word	0x000086e0
        /*02b4*/ 	.word	0x00000009
        /*02b8*/ 	.word	0x00000000
        /*02bc*/ 	.short	0x010a
        /*02be*/ 	.byte	0x3f
	.zero		1


	//   ....[36]....
        /*02c0*/ 	.word	0x00008770
        /*02c4*/ 	.word	0x00000006
        /*02c8*/ 	.word	0x00000000
        /*02cc*/ 	.short	0x010a
        /*02ce*/ 	.byte	0x3f
	.zero		1


	//   ....[37]....
        /*02d0*/ 	.word	0x00008800
        /*02d4*/ 	.word	0x00000009
        /*02d8*/ 	.word	0x00000000
        /*02dc*/ 	.short	0x010a
        /*02de*/ 	.byte	0x3f
	.zero		1


	//   ....[38]....
        /*02e0*/ 	.word	0x00008890
        /*02e4*/ 	.word	0x00000006
        /*02e8*/ 	.word	0x00000000
        /*02ec*/ 	.short	0x010a
        /*02ee*/ 	.byte	0x3f
	.zero		1


	//   ....[39]....
        /*02f0*/ 	.word	0x00008920
        /*02f4*/ 	.word	0x00000009
        /*02f8*/ 	.word	0x00000000
        /*02fc*/ 	.short	0x010a
        /*02fe*/ 	.byte	0x3f
	.zero		1


	//   ....[40]....
        /*0300*/ 	.word	0x000089b0
        /*0304*/ 	.word	0x00000006
        /*0308*/ 	.word	0x00000000
        /*030c*/ 	.short	0x010a
        /*030e*/ 	.byte	0x3f
	.zero		1


	//   ....[41]....
        /*0310*/ 	.word	0x00008a40
        /*0314*/ 	.word	0x00000009
        /*0318*/ 	.word	0x00000000
        /*031c*/ 	.short	0x010a
        /*031e*/ 	.byte	0x3f
	.zero		1


	//   ....[42]....
        /*0320*/ 	.word	0x00008ad0
        /*0324*/ 	.word	0x00000003
        /*0328*/ 	.word	0x00000000
        /*032c*/ 	.short	0x010a
        /*032e*/ 	.byte	0x3f
	.zero		1


	//   ....[43]....
        /*0330*/ 	.word	0x00008b30
        /*0334*/ 	.word	0x00000003
        /*0338*/ 	.word	0x00000000
        /*033c*/ 	.short	0x010a
        /*033e*/ 	.byte	0x3f
	.zero		1


	//   ....[44]....
        /*0340*/ 	.word	0x00008b90
        /*0344*/ 	.word	0x00000004
        /*0348*/ 	.word	0x00000000
        /*034c*/ 	.short	0x010a
        /*034e*/ 	.byte	0x3f
	.zero		1


	//   ....[45]....
        /*0350*/ 	.word	0x00008c60
        /*0354*/ 	.word	0x0000000e
        /*0358*/ 	.word	0x00000058
        /*035c*/ 	.short	0x010a
        /*035e*/ 	.byte	0x3f
	.zero		1


	//   ....[46]....
        /*0360*/ 	.word	0x00008d30
        /*0364*/ 	.word	0x00000007
        /*0368*/ 	.word	0x00000000
        /*036c*/ 	.short	0x010a
        /*036e*/ 	.byte	0x3f
	.zero		1


	//   ....[47]....
        /*0370*/ 	.word	0x00008d80
        /*0374*/ 	.word	0x00000009
        /*0378*/ 	.word	0x00000000
        /*037c*/ 	.short	0x010a
        /*037e*/ 	.byte	0x3f
	.zero		1


	//   ....[48]....
        /*0380*/ 	.word	0x00008dd0
        /*0384*/ 	.word	0x00000006
        /*0388*/ 	.word	0x00000000
        /*038c*/ 	.short	0x010a
        /*038e*/ 	.byte	0x3f
	.zero		1


	//   ....[49]....
        /*0390*/ 	.word	0x00008e20
        /*0394*/ 	.word	0x00000009
        /*0398*/ 	.word	0x00000000
        /*039c*/ 	.short	0x010a
        /*039e*/ 	.byte	0x3f
	.zero		1


	//   ....[50]....
        /*03a0*/ 	.word	0x00008e70
        /*03a4*/ 	.word	0x00000006
        /*03a8*/ 	.word	0x00000000
        /*03ac*/ 	.short	0x010a
        /*03ae*/ 	.byte	0x3f
	.zero		1


	//   ....[51]....
        /*03b0*/ 	.word	0x00008ec0
        /*03b4*/ 	.word	0x00000009
        /*03b8*/ 	.word	0x00000000
        /*03bc*/ 	.short	0x010a
        /*03be*/ 	.byte	0x3f
	.zero		1


	//   ....[52]....
        /*03c0*/ 	.word	0x00008f10
        /*03c4*/ 	.word	0x00000006
        /*03c8*/ 	.word	0x00000000
        /*03cc*/ 	.short	0x010a
        /*03ce*/ 	.byte	0x3f
	.zero		1


	//   ....[53]....
        /*03d0*/ 	.word	0x00008f60
        /*03d4*/ 	.word	0x00000009
        /*03d8*/ 	.word	0x00000000
        /*03dc*/ 	.short	0x010a
        /*03de*/ 	.byte	0x3f
	.zero		1


	//   ....[54]....
        /*03e0*/ 	.word	0x00008fb0
        /*03e4*/ 	.word	0x00000006
        /*03e8*/ 	.word	0x00000000
        /*03ec*/ 	.short	0x010a
        /*03ee*/ 	.byte	0x3f
	.zero		1


	//   ....[55]....
        /*03f0*/ 	.word	0x00009000
        /*03f4*/ 	.word	0x00000009
        /*03f8*/ 	.word	0x00000000
        /*03fc*/ 	.short	0x010a
        /*03fe*/ 	.byte	0x3f
	.zero		1


	//----- nvinfo : EIATTR_NUM_MBARRIERS
	.align		4
.L_35:
        /*0400*/ 	.byte	0x03, 0x38
        /*0402*/ 	.short	0x0018


	//----- nvinfo : EIATTR_EXIT_INSTR_OFFSETS
	.align		4
        /*0404*/ 	.byte	0x04, 0x1c
        /*0406*/ 	.short	(.L_37 - .L_36)


	//   ....[0]....
.L_36:
        /*0408*/ 	.word	0x00000780


	//   ....[1]....
        /*040c*/ 	.word	0x00001050


	//   ....[2]....
        /*0410*/ 	.word	0x00007170


	//   ....[3]....
        /*0414*/ 	.word	0x000077a0


	//   ....[4]....
        /*0418*/ 	.word	0x00008b20


	//----- nvinfo : EIATTR_MAX_THREADS
	.align		4
.L_37:
        /*041c*/ 	.byte	0x04, 0x05
        /*041e*/ 	.short	(.L_39 - .L_38)
.L_38:
        /*0420*/ 	.word	0x00000180
        /*0424*/ 	.word	0x00000001
        /*0428*/ 	.word	0x00000001


	//----- nvinfo : EIATTR_CRS_STACK_SIZE
	.align		4
.L_39:
        /*042c*/ 	.byte	0x04, 0x1e
        /*042e*/ 	.short	(.L_41 - .L_40)
.L_40:
        /*0430*/ 	.word	0x00000000


	//----- nvinfo : EIATTR_CBANK_PARAM_SIZE
	.align		4
.L_41:
        /*0434*/ 	.byte	0x03, 0x19
        /*0436*/ 	.short	0x0470


	//----- nvinfo : EIATTR_PARAM_CBANK
	.align		4
        /*0438*/ 	.byte	0x04, 0x0a
        /*043a*/ 	.short	(.L_43 - .L_42)
	.align		4
.L_42:
        /*043c*/ 	.word	index@(.nv.constant0._ZN7cutlass13device_kernelINS_4gemm6kernel13GemmUniversalIN4cute5tupleIJiiiiEEENS1_10collective13CollectiveMmaINS1_34MainloopSm90TmaGmmaWarpSpecializedILi11ENS5_IJNS4_1CILi1EEESB_SB_EEENS1_35KernelTmaWarpSpecializedCooperativeEEENS5_IJNSA_ILi256EEENSA_ILi64EEENSA_ILi32EEEEEENS_10bfloat16_tENS5_IJlSB_lEEESJ_SK_NS4_8TiledMMAINS4_8MMA_AtomIJNS4_4SM904GMMA27MMA_64x64x16_F32BF16BF16_SSILNSO_5MajorE0ELSQ_0ELNSO_7ScaleInE1ELSR_1EEEEEENS4_6LayoutINS5_IJNSA_ILi2EEESB_SB_EEENS5_IJSB_NSA_ILi0EEESX_EEEEENS5_IJNS4_10UnderscoreES10_S10_EEEEENS4_13SM90_TMA_LOADENS4_14ComposedLayoutINS4_7SwizzleILi2ELi4ELi3EEENS4_18smem_ptr_flag_bitsILi16EEENSU_INS5_IJNSA_ILi8EEESH_EEENS5_IJSH_SB_EEEEEEEvNS4_8identityES13_S1D_vS1E_EENS_8epilogue10collective6detail29Sm90TmaWarpSpecializedAdapterINS1H_15DefaultEpilogueISJ_SK_SK_NS1G_6thread17LinearCombinationISJ_Li1EffLNS1L_9ScaleType4KindE0ELNS_15FloatRoundStyleE2ESJ_EENS1_15EpilogueDefaultEEEEEvvEEEEvNT_6ParamsE)
        /*0440*/ 	.short	0x0210
        /*0442*/ 	.short	0x0470


	//----- nvinfo : EIATTR_SW_WAR
	.align		4
.L_43:
        /*0444*/ 	.byte	0x04, 0x36
        /*0446*/ 	.short	(.L_45 - .L_44)
.L_44:
        /*0448*/ 	.word	0x00000008
.L_45:


//--------------------- .nv.callgraph             --------------------------
	.section	.nv.callgraph,"",@"SHT_CUDA_CALLGRAPH"
	.align	4
	.sectionentsize	8
	.align		4
        /*0000*/ 	.word	0x00000000
	.align		4
        /*0004*/ 	.word	0xffffffff
	.align		4
        /*0008*/ 	.word	index@(_ZN7cutlass13device_kernelINS_4gemm6kernel13GemmUniversalIN4cute5tupleIJiiiiEEENS1_10collective13CollectiveMmaINS1_34MainloopSm90TmaGmmaWarpSpecializedILi11ENS5_IJNS4_1CILi1EEESB_SB_EEENS1_35KernelTmaWarpSpecializedCooperativeEEENS5_IJNSA_ILi256EEENSA_ILi64EEENSA_ILi32EEEEEENS_10bfloat16_tENS5_IJlSB_lEEESJ_SK_NS4_8TiledMMAINS4_8MMA_AtomIJNS4_4SM904GMMA27MMA_64x64x16_F32BF16BF16_SSILNSO_5MajorE0ELSQ_0ELNSO_7ScaleInE1ELSR_1EEEEEENS4_6LayoutINS5_IJNSA_ILi2EEESB_SB_EEENS5_IJSB_NSA_ILi0EEESX_EEEEENS5_IJNS4_10UnderscoreES10_S10_EEEEENS4_13SM90_TMA_LOADENS4_14ComposedLayoutINS4_7SwizzleILi2ELi4ELi3EEENS4_18smem_ptr_flag_bitsILi16EEENSU_INS5_IJNSA_ILi8EEESH_EEENS5_IJSH_SB_EEEEEEEvNS4_8identityES13_S1D_vS1E_EENS_8epilogue10collective6detail29Sm90TmaWarpSpecializedAdapterINS1H_15DefaultEpilogueISJ_SK_SK_NS1G_6thread17LinearCombinationISJ_Li1EffLNS1L_9ScaleType4KindE0ELNS_15FloatRoundStyleE2ESJ_EENS1_15EpilogueDefaultEEEEEvvEEEEvNT_6ParamsE)
	.align		4
        /*000c*/ 	.word	index@(__assertfail)
	.align		4
        /*0010*/ 	.word	0x00000000
	.align		4
        /*0014*/ 	.word	0xfffffffe
	.align		4
        /*0018*/ 	.word	0x00000000
	.align		4
        /*001c*/ 	.word	0xfffffffd
	.align		4
        /*0020*/ 	.word	0x00000000
	.align		4
        /*0024*/ 	.word	0xfffffffc


//--------------------- .nv.constant4             --------------------------
	.section	.nv.constant4,"a",@progbits
	.align	8
	.align		8
.nv.constant4:
        /*0000*/ 	.dword	__assertfail
	.align		8
        /*0008*/ 	.dword	__unnamed_1
	.align		8
        /*0010*/ 	.dword	_ZN39_INTERNAL_d0a7d456_4_k_cu_3fc7a26e_48984cuda3std3__45__cpo5beginE
	.align		8
        /*0018*/ 	.dword	_ZN39_INTERNAL_d0a7d456_4_k_cu_3fc7a26e_48984cuda3std3__45__cpo3endE
	.align		8
        /*0020*/ 	.dword	_ZN39_INTERNAL_d0a7d456_4_k_cu_3fc7a26e_48984cuda3std3__45__cpo6cbeginE
	.align		8
        /*0028*/ 	.dword	_ZN39_INTERNAL_d0a7d456_4_k_cu_3fc7a26e_48984cuda3std3__45__cpo4cendE
	.align		8
        /*0030*/ 	.dword	_ZN39_INTERNAL_d0a7d456_4_k_cu_3fc7a26e_48984cuda3std3__441_GLOBAL__N__d0a7d456_4_k_cu_3fc7a26e_48986ignoreE
	.align		8
        /*0038*/ 	.dword	_ZN39_INTERNAL_d0a7d456_4_k_cu_3fc7a26e_48984cuda3std3__419piecewise_constructE
	.align		8
        /*0040*/ 	.dword	_ZN39_INTERNAL_d0a7d456_4_k_cu_3fc7a26e_48984cuda3std3__48in_placeE
	.align		8
        /*0048*/ 	.dword	_ZN39_INTERNAL_d0a7d456_4_k_cu_3fc7a26e_48984cuda3std6ranges3__45__cpo4swapE
	.align		8
        /*0050*/ 	.dword	_ZN39_INTERNAL_d0a7d456_4_k_cu_3fc7a26e_48984cuda3std6ranges3__45__cpo9iter_moveE
	.align		8
        /*0058*/ 	.dword	_ZN39_INTERNAL_d0a7d456_4_k_cu_3fc7a26e_48984cute7productE
	.align		8
        /*0060*/ 	.dword	_ZN39_INTERNAL_d0a7d456_4_k_cu_3fc7a26e_48984cute1_E
	.align		8
        /*0068*/ 	.dword	$str$22
	.align		8
        /*0070*/ 	.dword	$str$23


//--------------------- .text._ZN7cutlass13device_kernelINS_4gemm6kernel13GemmUniversalIN4cute5tupleIJiiiiEEENS1_10collective13CollectiveMmaINS1_34MainloopSm90TmaGmmaWarpSpecializedILi11ENS5_IJNS4_1CILi1EEESB_SB_EEENS1_35KernelTmaWarpSpecializedCooperativeEEENS5_IJNSA_ILi256EEENSA_ILi64EEENSA_ILi32EEEEEENS_10bfloat16_tENS5_IJlSB_lEEESJ_SK_NS4_8TiledMMAINS4_8MMA_AtomIJNS4_4SM904GMMA27MMA_64x64x16_F32BF16BF16_SSILNSO_5MajorE0ELSQ_0ELNSO_7ScaleInE1ELSR_1EEEEEENS4_6LayoutINS5_IJNSA_ILi2EEESB_SB_EEENS5_IJSB_NSA_ILi0EEESX_EEEEENS5_IJNS4_10UnderscoreES10_S10_EEEEENS4_13SM90_TMA_LOADENS4_14ComposedLayoutINS4_7SwizzleILi2ELi4ELi3EEENS4_18smem_ptr_flag_bitsILi16EEENSU_INS5_IJNSA_ILi8EEESH_EEENS5_IJSH_SB_EEEEEEEvNS4_8identityES13_S1D_vS1E_EENS_8epilogue10collective6detail29Sm90TmaWarpSpecializedAdapterINS1H_15DefaultEpilogueISJ_SK_SK_NS1G_6thread17LinearCombinationISJ_Li1EffLNS1L_9ScaleType4KindE0ELNS_15FloatRoundStyleE2ESJ_EENS1_15EpilogueDefaultEEEEEvvEEEEvNT_6ParamsE --------------------------
	.section	.text._ZN7cutlass13device_kernelINS_4gemm6kernel13GemmUniversalIN4cute5tupleIJiiiiEEENS1_10collective13CollectiveMmaINS1_34MainloopSm90TmaGmmaWarpSpecializedILi11ENS5_IJNS4_1CILi1EEESB_SB_EEENS1_35KernelTmaWarpSpecializedCooperativeEEENS5_IJNSA_ILi256EEENSA_ILi64EEENSA_ILi32EEEEEENS_10bfloat16_tENS5_IJlSB_lEEESJ_SK_NS4_8TiledMMAINS4_8MMA_AtomIJNS4_4SM904GMMA27MMA_64x64x16_F32BF16BF16_SSILNSO_5MajorE0ELSQ_0ELNSO_7ScaleInE1ELSR_1EEEEEENS4_6LayoutINS5_IJNSA_ILi2EEESB_SB_EEENS5_IJSB_NSA_ILi0EEESX_EEEEENS5_IJNS4_10UnderscoreES10_S10_EEEEENS4_13SM90_TMA_LOADENS4_14ComposedLayoutINS4_7SwizzleILi2ELi4ELi3EEENS4_18smem_ptr_flag_bitsILi16EEENSU_INS5_IJNSA_ILi8EEESH_EEENS5_IJSH_SB_EEEEEEEvNS4_8identityES13_S1D_vS1E_EENS_8epilogue10collective6detail29Sm90TmaWarpSpecializedAdapterINS1H_15DefaultEpilogueISJ_SK_SK_NS1G_6thread17LinearCombinationISJ_Li1EffLNS1L_9ScaleType4KindE0ELNS_15FloatRoundStyleE2ESJ_EENS1_15EpilogueDefaultEEEEEvvEEEEvNT_6ParamsE,"ax",@progbits
	.align	128
.text._ZN7cutlass13device_kernelINS_4gemm6kernel13GemmUniversalIN4cute5tupleIJiiiiEEENS1_10collective13CollectiveMmaINS1_34MainloopSm90TmaGmmaWarpSpecializedILi11ENS5_IJNS4_1CILi1EEESB_SB_EEENS1_35KernelTmaWarpSpecializedCooperativeEEENS5_IJNSA_ILi256EEENSA_ILi64EEENSA_ILi32EEEEEENS_10bfloat16_tENS5_IJlSB_lEEESJ_SK_NS4_8TiledMMAINS4_8MMA_AtomIJNS4_4SM904GMMA27MMA_64x64x16_F32BF16BF16_SSILNSO_5MajorE0ELSQ_0ELNSO_7ScaleInE1ELSR_1EEEEEENS4_6LayoutINS5_IJNSA_ILi2EEESB_SB_EEENS5_IJSB_NSA_ILi0EEESX_EEEEENS5_IJNS4_10UnderscoreES10_S10_EEEEENS4_13SM90_TMA_LOADENS4_14ComposedLayoutINS4_7SwizzleILi2ELi4ELi3EEENS4_18smem_ptr_flag_bitsILi16EEENSU_INS5_IJNSA_ILi8EEESH_EEENS5_IJSH_SB_EEEEEEEvNS4_8identityES13_S1D_vS1E_EENS_8epilogue10collective6detail29Sm90TmaWarpSpecializedAdapterINS1H_15DefaultEpilogueISJ_SK_SK_NS1G_6thread17LinearCombinationISJ_Li1EffLNS1L_9ScaleType4KindE0ELNS_15FloatRoundStyleE2ESJ_EENS1_15EpilogueDefaultEEEEEvvEEEEvNT_6ParamsE:
        .type           _ZN7cutlass13device_kernelINS_4gemm6kernel13GemmUniversalIN4cute5tupleIJiiiiEEENS1_10collective13CollectiveMmaINS1_34MainloopSm90TmaGmmaWarpSpecializedILi11ENS5_IJNS4_1CILi1EEESB_SB_EEENS1_35KernelTmaWarpSpecializedCooperativeEEENS5_IJNSA_ILi256EEENSA_ILi64EEENSA_ILi32EEEEEENS_10bfloat16_tENS5_IJlSB_lEEESJ_SK_NS4_8TiledMMAINS4_8MMA_AtomIJNS4_4SM904GMMA27MMA_64x64x16_F32BF16BF16_SSILNSO_5MajorE0ELSQ_0ELNSO_7ScaleInE1ELSR_1EEEEEENS4_6LayoutINS5_IJNSA_ILi2EEESB_SB_EEENS5_IJSB_NSA_ILi0EEESX_EEEEENS5_IJNS4_10UnderscoreES10_S10_EEEEENS4_13SM90_TMA_LOADENS4_14ComposedLayoutINS4_7SwizzleILi2ELi4ELi3EEENS4_18smem_ptr_flag_bitsILi16EEENSU_INS5_IJNSA_ILi8EEESH_EEENS5_IJSH_SB_EEEEEEEvNS4_8identityES13_S1D_vS1E_EENS_8epilogue10collective6detail29Sm90TmaWarpSpecializedAdapterINS1H_15DefaultEpilogueISJ_SK_SK_NS1G_6thread17LinearCombinationISJ_Li1EffLNS1L_9ScaleType4KindE0ELNS_15FloatRoundStyleE2ESJ_EENS1_15EpilogueDefaultEEEEEvvEEEEvNT_6ParamsE,@function
        .size           _ZN7cutlass13device_kernelINS_4gemm6kernel13GemmUniversalIN4cute5tupleIJiiiiEEENS1_10collective13CollectiveMmaINS1_34MainloopSm90TmaGmmaWarpSpecializedILi11ENS5_IJNS4_1CILi1EEESB_SB_EEENS1_35KernelTmaWarpSpecializedCooperativeEEENS5_IJNSA_ILi256EEENSA_ILi64EEENSA_ILi32EEEEEENS_10bfloat16_tENS5_IJlSB_lEEESJ_SK_NS4_8TiledMMAINS4_8MMA_AtomIJNS4_4SM904GMMA27MMA_64x64x16_F32BF16BF16_SSILNSO_5MajorE0ELSQ_0ELNSO_7ScaleInE1ELSR_1EEEEEENS4_6LayoutINS5_IJNSA_ILi2EEESB_SB_EEENS5_IJSB_NSA_ILi0EEESX_EEEEENS5_IJNS4_10UnderscoreES10_S10_EEEEENS4_13SM90_TMA_LOADENS4_14ComposedLayoutINS4_7SwizzleILi2ELi4ELi3EEENS4_18smem_ptr_flag_bitsILi16EEENSU_INS5_IJNSA_ILi8EEESH_EEENS5_IJSH_SB_EEEEEEEvNS4_8identityES13_S1D_vS1E_EENS_8epilogue10collective6detail29Sm90TmaWarpSpecializedAdapterINS1H_15DefaultEpilogueISJ_SK_SK_NS1G_6thread17LinearCombinationISJ_Li1EffLNS1L_9ScaleType4KindE0ELNS_15FloatRoundStyleE2ESJ_EENS1_15EpilogueDefaultEEEEEvvEEEEvNT_6ParamsE,(.L_x_207 - _ZN7cutlass13device_kernelINS_4gemm6kernel13GemmUniversalIN4cute5tupleIJiiiiEEENS1_10collective13CollectiveMmaINS1_34MainloopSm90TmaGmmaWarpSpecializedILi11ENS5_IJNS4_1CILi1EEESB_SB_EEENS1_35KernelTmaWarpSpecializedCooperativeEEENS5_IJNSA_ILi256EEENSA_ILi64EEENSA_ILi32EEEEEENS_10bfloat16_tENS5_IJlSB_lEEESJ_SK_NS4_8TiledMMAINS4_8MMA_AtomIJNS4_4SM904GMMA27MMA_64x64x16_F32BF16BF16_SSILNSO_5MajorE0ELSQ_0ELNSO_7ScaleInE1ELSR_1EEEEEENS4_6LayoutINS5_IJNSA_ILi2EEESB_SB_EEENS5_IJSB_NSA_ILi0EEESX_EEEEENS5_IJNS4_10UnderscoreES10_S10_EEEEENS4_13SM90_TMA_LOADENS4_14ComposedLayoutINS4_7SwizzleILi2ELi4ELi3EEENS4_18smem_ptr_flag_bitsILi16EEENSU_INS5_IJNSA_ILi8EEESH_EEENS5_IJSH_SB_EEEEEEEvNS4_8identityES13_S1D_vS1E_EENS_8epilogue10collective6detail29Sm90TmaWarpSpecializedAdapterINS1H_15DefaultEpilogueISJ_SK_SK_NS1G_6thread17LinearCombinationISJ_Li1EffLNS1L_9ScaleType4KindE0ELNS_15FloatRoundStyleE2ESJ_EENS1_15EpilogueDefaultEEEEEvvEEEEvNT_6ParamsE)
        .other          _ZN7cutlass13device_kernelINS_4gemm6kernel13GemmUniversalIN4cute5tupleIJiiiiEEENS1_10collective13CollectiveMmaINS1_34MainloopSm90TmaGmmaWarpSpecializedILi11ENS5_IJNS4_1CILi1EEESB_SB_EEENS1_35KernelTmaWarpSpecializedCooperativeEEENS5_IJNSA_ILi256EEENSA_ILi64EEENSA_ILi32EEEEEENS_10bfloat16_tENS5_IJlSB_lEEESJ_SK_NS4_8TiledMMAINS4_8MMA_AtomIJNS4_4SM904GMMA27MMA_64x64x16_F32BF16BF16_SSILNSO_5MajorE0ELSQ_0ELNSO_7ScaleInE1ELSR_1EEEEEENS4_6LayoutINS5_IJNSA_ILi2EEESB_SB_EEENS5_IJSB_NSA_ILi0EEESX_EEEEENS5_IJNS4_10UnderscoreES10_S10_EEEEENS4_13SM90_TMA_LOADENS4_14ComposedLayoutINS4_7SwizzleILi2ELi4ELi3EEENS4_18smem_ptr_flag_bitsILi16EEENSU_INS5_IJNSA_ILi8EEESH_EEENS5_IJSH_SB_EEEEEEEvNS4_8identityES13_S1D_vS1E_EENS_8epilogue10collective6detail29Sm90TmaWarpSpecializedAdapterINS1H_15DefaultEpilogueISJ_SK_SK_NS1G_6thread17LinearCombinationISJ_Li1EffLNS1L_9ScaleType4KindE0ELNS_15FloatRoundStyleE2ESJ_EENS1_15EpilogueDefaultEEEEEvvEEEEvNT_6ParamsE,@"STO_CUDA_ENTRY STV_DEFAULT"
_ZN7cutlass13device_kernelINS_4gemm6kernel13GemmUniversalIN4cute5tupleIJiiiiEEENS1_10collective13CollectiveMmaINS1_34MainloopSm90TmaGmmaWarpSpecializedILi11ENS5_IJNS4_1CILi1EEESB_SB_EEENS1_35KernelTmaWarpSpecializedCooperativeEEENS5_IJNSA_ILi256EEENSA_ILi64EEENSA_ILi32EEEEEENS_10bfloat16_tENS5_IJlSB_lEEESJ_SK_NS4_8TiledMMAINS4_8MMA_AtomIJNS4_4SM904GMMA27MMA_64x64x16_F32BF16BF16_SSILNSO_5MajorE0ELSQ_0ELNSO_7ScaleInE1ELSR_1EEEEEENS4_6LayoutINS5_IJNSA_ILi2EEESB_SB_EEENS5_IJSB_NSA_ILi0EEESX_EEEEENS5_IJNS4_10UnderscoreES10_S10_EEEEENS4_13SM90_TMA_LOADENS4_14ComposedLayoutINS4_7SwizzleILi2ELi4ELi3EEENS4_18smem_ptr_flag_bitsILi16EEENSU_INS5_IJNSA_ILi8EEESH_EEENS5_IJSH_SB_EEEEEEEvNS4_8identityES13_S1D_vS1E_EENS_8epilogue10collective6detail29Sm90TmaWarpSpecializedAdapterINS1H_15DefaultEpilogueISJ_SK_SK_NS1G_6thread17LinearCombinationISJ_Li1EffLNS1L_9ScaleType4KindE0ELNS_15FloatRoundStyleE2ESJ_EENS1_15EpilogueDefaultEEEEEvvEEEEvNT_6ParamsE:
[----:B------:R-:W0:Y:S01]  /*0000*/  LDC R1, c[0x0][0x28] ;  /* 0x00000a00ff017b82 */ /* 0x000e220000000800 */
[----:B------:R-:W1:Y:S01]  /*0010*/  S2R R3, SR_TID.X ;  /* 0x0000000000037919 */ /* 0x000e620000002100 */
[----:B------:R-:W-:Y:S01]  /*0020*/  ELECT P0, URZ, PT ;  /* 0x00000000003f782f */ /* 0x000fe20003800000 */
[----:B------:R-:W-:Y:S01]  /*0030*/  BSSY B0, `(.L_x_0) ;  /* 0x000000f000007945 */ /* 0x000fe20003800000 */
[--C-:B-1----:R-:W-:Y:S02]  /*0040*/  SHF.R.U32.HI R0, RZ, 0x5, R3.reuse ;  /* 0x00000005ff007819 */ /* 0x102fe40000011603 */
[----:B------:R-:W-:-:S03]  /*0050*/  SHF.R.U32.HI R14, RZ, 0x7, R3 ;  /* 0x00000007ff0e7819 */ /* 0x000fc60000011603 */
[----:B------:R-:W1:Y:S04]  /*0060*/  SHFL.IDX PT, R4, R0, RZ, 0x1f ;  /* 0x00001fff00047589 */ /* 0x000e6800000e0000 */
[----:B------:R2:W3:Y:S01]  /*0070*/  SHFL.IDX PT, R10, R14, RZ, 0x1f ;  /* 0x00001fff0e0a7589 */ /* 0x0004e200000e0000 */
[----:B-1----:R-:W-:-:S13]  /*0080*/  ISETP.NE.OR P0, PT, R4, RZ, !P0 ;  /* 0x000000ff0400720c */ /* 0x002fda0004705670 */
[----:B0-23--:R-:W-:Y:S05]  /*0090*/  @P0 BRA `(.L_x_1) ;  /* 0x0000000000200947 */ /* 0x00dfea0003800000 */
[----:B------:R-:W-:Y:S02]  /*00a0*/  ULDC.64 UR4, c[0x0][0x198] ;  /* 0x0000660000047ab9 */ /* 0x000fe40000000a00 */
[----:B------:R-:W-:Y:S02]  /*00b0*/  UIADD3 UR6, UP0, UR4, 0xf0, URZ ;  /* 0x000000f004067890 */ /* 0x000fe4000ff1e03f */
[----:B------:R-:W-:Y:S02]  /*00c0*/  UIADD3 UR4, UP1, UR4, 0x1f0, URZ ;  /* 0x000001f004047890 */ /* 0x000fe4000ff3e03f */
[----:B------:R-:W-:Y:S02]  /*00d0*/  UIADD3.X UR7, URZ, UR5, URZ, UP0, !UPT ;  /* 0x000000053f077290 */ /* 0x000fe400087fe43f */
[----:B------:R-:W-:-:S07]  /*00e0*/  UIADD3.X UR5, URZ, UR5, URZ, UP1, !UPT ;  /* 0x000000053f057290 */ /* 0x000fce0008ffe43f */
[----:B------:R0:W-:Y:S02]  /*00f0*/  UTMACCTL.PF [UR6] ;  /* 0x00000000060079b9 */ /* 0x0001e40008040000 */
[----:B------:R0:W-:Y:S02]  /*0100*/  UTMACCTL.PF [UR4] ;  /* 0x00000000040079b9 */ /* 0x0001e40008040000 */
[----:B0-----:R-:W-:Y:S01]  /*0110*/  NOP ;  /* 0x0000000000007918 */ /* 0x001fe20000000000 */
.L_x_1:
[----:B------:R-:W-:Y:S05]  /*0120*/  BSYNC B0 ;  /* 0x0000000000007941 */ /* 0x000fea0003800000 */
.L_x_0:
[----:B------:R-:W0:Y:S02]  /*0130*/  SHFL.IDX PT, R2, R0, RZ, 0x1f ;  /* 0x00001fff00027589 */ /* 0x000e2400000e0000 */
[----:B0-----:R-:W-:-:S13]  /*0140*/  ISETP.NE.AND P0, PT, R2, RZ, PT ;  /* 0x000000ff0200720c */ /* 0x001fda0003f05270 */
[----:B------:R-:W-:Y:S05]  /*0150*/  @P0 BRA `(.L_x_2) ;  /* 0x00000000009c0947 */ /* 0x000fea0003800000 */
[----:B------:R-:W-:Y:S01]  /*0160*/  ELECT P0, URZ, PT ;  /* 0x00000000003f782f */ /* 0x000fe20003800000 */
[----:B------:R-:W-:-:S12]  /*0170*/  BSSY B0, `(.L_x_2) ;  /* 0x0000025000007945 */ /* 0x000fd80003800000 */
[----:B------:R-:W-:Y:S05]  /*0180*/  @!P0 BRA `(.L_x_3) ;  /* 0x00000000008c8947 */ /* 0x000fea0003800000 */
[----:B------:R-:W0:Y:S01]  /*0190*/  S2UR UR8, SR_CgaCtaId ;  /* 0x00000000000879c3 */ /* 0x000e220000008800 */
[----:B------:R-:W-:Y:S01]  /*01a0*/  UMOV UR4, 0x400 ;  /* 0x0000040000047882 */ /* 0x000fe20000000000 */
[----:B------:R-:W-:Y:S01]  /*01b0*/  UMOV UR5, 0x1 ;  /* 0x0000000100057882 */ /* 0x000fe20000000000 */
[----:B------:R-:W-:Y:S02]  /*01c0*/  UMOV UR6, 0x100 ;  /* 0x0000010000067882 */ /* 0x000fe40000000000 */
[----:B------:R-:W-:-:S04]  /*01d0*/  UIADD3 UR6, -UR6, 0x100000, URZ ;  /* 0x0010000006067890 */ /* 0x000fc8000fffe13f */
[----:B------:R-:W-:Y:S02]  /*01e0*/  USHF.L.U32 UR7, UR6, 0xb, URZ ;  /* 0x0000000b06077899 */ /* 0x000fe4000800063f */
[----:B------:R-:W-:Y:S02]  /*01f0*/  USHF.L.U32 UR6, UR6, 0x1, URZ ;  /* 0x0000000106067899 */ /* 0x000fe4000800063f */
[----:B0-----:R-:W-:Y:S02]  /*0200*/  ULEA UR8, UR8, UR4, 0x18 ;  /* 0x0000000408087291 */ /* 0x001fe4000f8ec03f */
[----:B------:R-:W-:-:S04]  /*0210*/  UIADD3 UR4, -UR5, 0x100000, URZ ;  /* 0x0010000005047890 */ /* 0x000fc8000fffe13f */
[----:B------:R-:W-:Y:S02]  /*0220*/  USHF.L.U32 UR5, UR4, 0xb, URZ ;  /* 0x0000000b04057899 */ /* 0x000fe4000800063f */
[----:B------:R-:W-:Y:S01]  /*0230*/  USHF.L.U32 UR4, UR4, 0x1, URZ ;  /* 0x0000000104047899 */ /* 0x000fe2000800063f */
[----:B------:R-:W0:Y:S11]  /*0240*/  FENCE.VIEW.ASYNC.S ;  /* 0x00000000000073c6 */ /* 0x000e360000000000 */
[----:B0-----:R0:W1:Y:S01]  /*0250*/  SYNCS.EXCH.64 URZ, [UR8], UR4 ;  /* 0x00000004083f75b2 */ /* 0x0010620008000100 */
[----:B------:R0:W2:Y:S01]  /*0260*/  SYNCS.EXCH.64 URZ, [UR8+0x58], UR6 ;  /* 0x00005806083f75b2 */ /* 0x0000a20008000100 */
[----:B------:R0:W3:Y:S01]  /*0270*/  SYNCS.EXCH.64 URZ, [UR8+0x8], UR4 ;  /* 0x00000804083f75b2 */ /* 0x0000e20008000100 */
[----:B------:R0:W4:Y:S01]  /*0280*/  SYNCS.EXCH.64 URZ, [UR8+0x60], UR6 ;  /* 0x00006006083f75b2 */ /* 0x0001220008000100 */
[----:B------:R0:W0:Y:S01]  /*0290*/  SYNCS.EXCH.64 URZ, [UR8+0x10], UR4 ;  /* 0x00001004083f75b2 */ /* 0x0000220008000100 */
        /* <DEDUP_REMOVED lines=17> */
[----:B------:R-:W-:Y:S01]  /*03b0*/  NOP ;  /* 0x0000000000007918 */ /* 0x000fe20000000000 */
.L_x_3:
[----:B0-----:R-:W-:Y:S05]  /*03c0*/  BSYNC B0 ;  /* 0x0000000000007941 */ /* 0x001fea0003800000 */
.L_x_2:
[----:B------:R-:W0:Y:S01]  /*03d0*/  SHFL.IDX PT, R0, R0, RZ, 0x1f ;  /* 0x00001fff00007589 */ /* 0x000e2200000e0000 */
[----:B------:R-:W5:Y:S01]  /*03e0*/  LDC R2, c[0x0][0x65c] ;  /* 0x00019700ff027b82 */ /* 0x000f620000000800 */
[----:B------:R-:W-:Y:S02]  /*03f0*/  ELECT P0, URZ, PT ;  /* 0x00000000003f782f */ /* 0x000fe40003800000 */
[----:B------:R-:W-:Y:S01]  /*0400*/  LOP3.LUT R7, R7, 0xfffff7ff, RZ, 0xc0, !PT ;  /* 0xfffff7ff07077812 */ /* 0x000fe200078ec0ff */
[----:B------:R-:W1:Y:S01]  /*0410*/  S2R R5, SR_CTAID.Y ;  /* 0x0000000000057919 */ /* 0x000e620000002600 */
[----:B------:R-:W-:Y:S01]  /*0420*/  UMOV UR4, 0x20 ;  /* 0x0000002000047882 */ /* 0x000fe20000000000 */
[----:B------:R-:W-:Y:S01]  /*0430*/  NOP ;  /* 0x0000000000007918 */ /* 0x000fe20000000000 */
[----:B------:R-:W-:Y:S01]  /*0440*/  ISETP.NE.AND P2, PT, R10, RZ, PT ;  /* 0x000000ff0a00720c */ /* 0x000fe20003f45270 */
[----:B------:R-:W2:Y:S01]  /*0450*/  S2R R6, SR_CTAID.X ;  /* 0x0000000000067919 */ /* 0x000ea20000002500 */
[----:B------:R-:W-:Y:S01]  /*0460*/  NOP ;  /* 0x0000000000007918 */ /* 0x000fe20000000000 */
[----:B0-----:R-:W-:-:S02]  /*0470*/  ISETP.NE.OR P0, PT, R0, RZ, !P0 ;  /* 0x000000ff0000720c */ /* 0x001fc40004705670 */
[----:B-----5:R-:W-:-:S11]  /*0480*/  ISETP.NE.AND P3, PT, R2, 0x1, PT ;  /* 0x000000010200780c */ /* 0x020fd60003f65270 */
[----:B------:R-:W-:Y:S01]  /*0490*/  VOTEU.ALL UP0, P0 ;  /* 0x00000000003f7886 */ /* 0x000fe20000000000 */
[----:B------:R-:W-:Y:S01]  /*04a0*/  VOTEU.ALL UP1, P0 ;  /* 0x00000000003f7886 */ /* 0x000fe20000020000 */
[----:B------:R-:W-:Y:S01]  /*04b0*/  @P3 LOP3.LUT R7, R7, 0x800, RZ, 0xfc, !PT ;  /* 0x0000080007073812 */ /* 0x000fe200078efcff */
[----:B------:R-:W2:Y:S01]  /*04c0*/  @P3 LDC R17, c[0x0][0x10] ;  /* 0x00000400ff113b82 */ /* 0x000ea20000000800 */
[----:B------:R-:W-:Y:S01]  /*04d0*/  SHF.R.S32.HI R7, RZ, 0x1f, R4 ;  /* 0x0000001fff077819 */ /* 0x000fe20000011404 */
[----:B------:R-:W-:Y:S01]  /*04e0*/  @!UP0 UMOV UR6, 0x400 ;  /* 0x0000040000068882 */ /* 0x000fe20000000000 */
[----:B------:R-:W-:-:S04]  /*04f0*/  @!UP0 UIADD3 UR4, -UR4, 0x100000, URZ ;  /* 0x0010000004048890 */ /* 0x000fc8000fffe13f */
[----:B------:R-:W-:Y:S02]  /*0500*/  @!UP0 USHF.L.U32 UR5, UR4, 0xb, URZ ;  /* 0x0000000b04058899 */ /* 0x000fe4000800063f */
[----:B------:R-:W-:Y:S01]  /*0510*/  @!UP0 USHF.L.U32 UR4, UR4, 0x1, URZ ;  /* 0x0000000104048899 */ /* 0x000fe2000800063f */
[----:B-1----:R-:W-:Y:S01]  /*0520*/  @P3 IMAD.MOV.U32 R8, RZ, RZ, R5 ;  /* 0x000000ffff083224 */ /* 0x002fe200078e0005 */
[----:B------:R-:W-:Y:S01]  /*0530*/  LEA.HI R7, R7, R4, RZ, 0x2 ;  /* 0x0000000407077211 */ /* 0x000fe200078f10ff */
[----:B------:R-:W-:Y:S01]  /*0540*/  @P3 IMAD.MOV.U32 R9, RZ, RZ, RZ ;  /* 0x000000ffff093224 */ /* 0x000fe200078e00ff */
[----:B------:R-:W0:Y:S02]  /*0550*/  @!UP0 S2UR UR7, SR_CgaCtaId ;  /* 0x00000000000789c3 */ /* 0x000e240000008800 */
[----:B------:R-:W-:-:S05]  /*0560*/  LOP3.LUT R7, R7, 0xfffffffc, RZ, 0xc0, !PT ;  /* 0xfffffffc07077812 */ /* 0x000fca00078ec0ff */
[----:B------:R-:W-:Y:S01]  /*0570*/  IMAD.IADD R0, R4, 0x1, -R7 ;  /* 0x0000000104007824 */ /* 0x000fe200078e0a07 */
[----:B------:R-:W-:Y:S01]  /*0580*/  LOP3.LUT R4, R3, 0x7f, RZ, 0xc0, !PT ;  /* 0x0000007f03047812 */ /* 0x000fe200078ec0ff */
[----:B------:R-:W1:Y:S01]  /*0590*/  @!P3 LDC R11, c[0x0][0xc] ;  /* 0x00000300ff0bbb82 */ /* 0x000e620000000800 */
[----:B------:R-:W-:Y:S02]  /*05a0*/  IMAD.MOV.U32 R7, RZ, RZ, RZ ;  /* 0x000000ffff077224 */ /* 0x000fe400078e00ff */
[----:B------:R-:W-:Y:S01]  /*05b0*/  ISETP.NE.AND P1, PT, R0, 0x3, PT ;  /* 0x000000030000780c */ /* 0x000fe20003f25270 */
[----:B--2---:R-:W-:Y:S01]  /*05c0*/  @P3 IMAD.WIDE.U32 R16, R6, R17, R8 ;  /* 0x0000001106103225 */ /* 0x004fe200078e0008 */
[----:B0-----:R-:W-:Y:S01]  /*05d0*/  @!UP0 ULEA UR8, UR7, UR6, 0x18 ;  /* 0x0000000607088291 */ /* 0x001fe2000f8ec03f */
[----:B------:R-:W-:Y:S02]  /*05e0*/  VOTEU.ALL UP0, P0 ;  /* 0x00000000003f7886 */ /* 0x000fe40000000000 */
[----:B------:R-:W-:Y:S01]  /*05f0*/  ULDC UR6, c[0x0][0xc] ;  /* 0x0000030000067ab9 */ /* 0x000fe20000000800 */
[----:B------:R-:W-:Y:S01]  /*0600*/  ISETP.EQ.OR P0, PT, R0, RZ, !P1 ;  /* 0x000000ff0000720c */ /* 0x000fe20004f02670 */
[----:B------:R-:W-:-:S03]  /*0610*/  ULDC UR7, c[0x0][0x10] ;  /* 0x0000040000077ab9 */ /* 0x000fc60000000800 */
[C---:B------:R-:W-:Y:S01]  /*0620*/  ISETP.EQ.AND P0, PT, R10.reuse, RZ, P0 ;  /* 0x000000ff0a00720c */ /* 0x040fe20000702270 */
[----:B------:R-:W-:Y:S02]  /*0630*/  VIADD R10, R10, 0xffffffff ;  /* 0xffffffff0a0a7836 */ /* 0x000fe40000000000 */
[----:B-1----:R-:W-:Y:S01]  /*0640*/  @!P3 IMAD.WIDE.U32 R8, R11, R5, R6 ;  /* 0x000000050b08b225 */ /* 0x002fe200078e0006 */
[----:B------:R-:W0:Y:S02]  /*0650*/  FENCE.VIEW.ASYNC.S ;  /* 0x00000000000073c6 */ /* 0x000e240000000000 */
[----:B0-----:R-:W3:Y:S01]  /*0660*/  @!UP0 SYNCS.EXCH.64 URZ, [UR8+0xc0], UR4 ;  /* 0x0000c004083f85b2 */ /* 0x001ee20008000100 */
[----:B------:R-:W-:Y:S01]  /*0670*/  SEL R18, RZ, 0x1, !P0 ;  /* 0x00000001ff127807 */ /* 0x000fe20004000000 */
[----:B------:R-:W-:Y:S01]  /*0680*/  @P3 IMAD.MOV.U32 R11, RZ, RZ, RZ ;  /* 0x000000ffff0b3224 */ /* 0x000fe200078e00ff */
[----:B------:R-:W-:Y:S01]  /*0690*/  ISETP.GE.U32.AND P1, PT, R10, 0x2, PT ;  /* 0x000000020a00780c */ /* 0x000fe20003f26070 */
[----:B------:R-:W-:-:S02]  /*06a0*/  @!P3 IMAD.MOV.U32 R16, RZ, RZ, R8 ;  /* 0x000000ffff10b224 */ /* 0x000fc400078e0008 */
[----:B------:R-:W-:Y:S01]  /*06b0*/  @P3 IMAD.IADD R17, R17, 0x1, R11 ;  /* 0x0000000111113824 */ /* 0x000fe200078e020b */
[----:B------:R-:W-:Y:S01]  /*06c0*/  SEL R18, R18, 0x2, P1 ;  /* 0x0000000212127807 */ /* 0x000fe20000800000 */
[----:B------:R-:W-:Y:S01]  /*06d0*/  @!P3 IMAD.MOV.U32 R17, RZ, RZ, R9 ;  /* 0x000000ffff11b224 */ /* 0x000fe200078e0009 */
[----:B------:R0:W3:Y:S01]  /*06e0*/  @!UP1 SYNCS.EXCH.64 URZ, [UR8+0xc8], UR4 ;  /* 0x0000c804083f95b2 */ /* 0x0000e20008000100 */
[----:B------:R-:W-:Y:S01]  /*06f0*/  NOP ;  /* 0x0000000000007918 */ /* 0x000fe20000000000 */
[----:B0-----:R-:W-:-:S03]  /*0700*/  UIMAD.WIDE.U32 UR4, UR6, UR7, URZ ;  /* 0x00000007060472a5 */ /* 0x001fc6000f8e003f */
[----:B------:R-:W-:Y:S02]  /*0710*/  ULDC UR6, c[0x0][0x14] ;  /* 0x0000050000067ab9 */ /* 0x000fe40000000800 */
[----:B------:R-:W-:Y:S02]  /*0720*/  UIMAD.WIDE.U32 UR36, UR4, UR6, URZ ;  /* 0x00000006042472a5 */ /* 0x000fe4000f8e003f */
[----:B------:R-:W-:-:S04]  /*0730*/  UIMAD UR42, UR5, UR6, URZ ;  /* 0x00000006052a72a4 */ /* 0x000fc8000f8e023f */
[----:B------:R-:W-:Y:S01]  /*0740*/  UIADD3 UR42, UR37, UR42, URZ ;  /* 0x0000002a252a7290 */ /* 0x000fe2000fffe03f */
[----:B---34-:R-:W-:Y:S06]  /*0750*/  BAR.SYNC.DEFER_BLOCKING 0x0 ;  /* 0x0000000000007b1d */ /* 0x018fec0000010000 */
[----:B------:R-:W-:Y:S05]  /*0760*/  @!P2 BRA `(.L_x_4) ;  /* 0x000000680084a947 */ /* 0x000fea0003800000 */
[----:B------:R-:W-:-:S13]  /*0770*/  ISETP.GT.U32.AND P0, PT, R10, 0x1, PT ;  /* 0x000000010a00780c */ /* 0x000fda0003f04070 */
[----:B------:R-:W-:Y:S05]  /*0780*/  @P0 EXIT ;  /* 0x000000000000094d */ /* 0x000fea0003800000 */
[----:B------:R-:W-:Y:S01]  /*0790*/  ULDC.64 UR4, c[0x0][0x650] ;  /* 0x0001940000047ab9 */ /* 0x000fe20000000a00 */
[----:B------:R-:W-:Y:S01]  /*07a0*/  PRMT R0, RZ, 0x7610, R0 ;  /* 0x00007610ff007816 */ /* 0x000fe20000000000 */
[----:B------:R-:W-:Y:S01]  /*07b0*/  IMAD.MOV.U32 R107, RZ, RZ, -0x1 ;  /* 0xffffffffff6b7424 */ /* 0x000fe200078e00ff */
[----:B------:R-:W-:Y:S01]  /*07c0*/  ISETP.GE.U32.AND P0, PT, R16, UR4, PT ;  /* 0x0000000410007c0c */ /* 0x000fe2000bf06070 */
[----:B------:R-:W-:Y:S02]  /*07d0*/  IMAD.MOV.U32 R100, RZ, RZ, -0x1 ;  /* 0xffffffffff647424 */ /* 0x000fe400078e00ff */
[----:B------:R-:W-:Y:S01]  /*07e0*/  IMAD.MOV.U32 R19, RZ, RZ, -0x1 ;  /* 0xffffffffff137424 */ /* 0x000fe200078e00ff */
[----:B------:R-:W-:-:S13]  /*07f0*/  ISETP.GE.U32.AND.EX P0, PT, R17, UR5, PT, P0 ;  /* 0x0000000511007c0c */ /* 0x000fda000bf06100 */
[----:B------:R-:W-:Y:S05]  /*0800*/  @P0 BRA `(.L_x_5) ;  /* 0x0000000400580947 */ /* 0x000fea0003800000 */
[----:B------:R-:W0:Y:S01]  /*0810*/  LDC.64 R20, c[0x0][0x628] ;  /* 0x00018a00ff147b82 */ /* 0x000e220000000a00 */
[----:B------:R-:W-:Y:S02]  /*0820*/  IMAD.MOV.U32 R8, RZ, RZ, R16 ;  /* 0x000000ffff087224 */ /* 0x000fe400078e0010 */
[----:B------:R-:W-:-:S05]  /*0830*/  IMAD.MOV.U32 R9, RZ, RZ, R17 ;  /* 0x000000ffff097224 */ /* 0x000fca00078e0011 */
[----:B------:R-:W1:Y:S08]  /*0840*/  LDC R0, c[0x0][0x630] ;  /* 0x00018c00ff007b82 */ /* 0x000e700000000800 */
[----:B------:R-:W2:Y:S01]  /*0850*/  LDC.64 R22, c[0x0][0x620] ;  /* 0x00018800ff167b82 */ /* 0x000ea20000000a00 */
[----:B0-----:R-:W-:-:S04]  /*0860*/  ISETP.NE.U32.AND P0, PT, R20, RZ, PT ;  /* 0x000000ff1400720c */ /* 0x001fc80003f05070 */
[----:B------:R-:W-:-:S13]  /*0870*/  ISETP.NE.AND.EX P0, PT, R21, RZ, PT, P0 ;  /* 0x000000ff1500720c */ /* 0x000fda0003f05300 */
[----:B-12---:R-:W-:Y:S05]  /*0880*/  @!P0 BRA `(.L_x_6) ;  /* 0x0000000000288947 */ /* 0x006fea0003800000 */
[----:B------:R-:W0:Y:S02]  /*0890*/  LDC R13, c[0x0][0x634] ;  /* 0x00018d00ff0d7b82 */ /* 0x000e240000000800 */
[----:B0-----:R-:W-:-:S05]  /*08a0*/  IADD3 R13, P0, R16, R13, RZ ;  /* 0x0000000d100d7210 */ /* 0x001fca0007f1e0ff */
[----:B------:R-:W-:-:S04]  /*08b0*/  IMAD.X R15, RZ, RZ, R17, P0 ;  /* 0x000000ffff0f7224 */ /* 0x000fc800000e0611 */
[----:B------:R-:W-:-:S04]  /*08c0*/  IMAD.WIDE.U32 R8, R15, R20, RZ ;  /* 0x000000140f087225 */ /* 0x000fc800078e00ff */
[----:B------:R-:W-:-:S04]  /*08d0*/  IMAD.WIDE.U32 R10, P0, R13, R21, R8 ;  /* 0x000000150d0a7225 */ /* 0x000fc80007800008 */
[----:B------:R-:W-:-:S04]  /*08e0*/  IMAD.WIDE.U32 R8, R13, R20, RZ ;  /* 0x000000140d087225 */ /* 0x000fc800078e00ff */
[----:B------:R-:W-:Y:S01]  /*08f0*/  IMAD.X R13, RZ, RZ, RZ, P0 ;  /* 0x000000ffff0d7224 */ /* 0x000fe200000e06ff */
[----:B------:R-:W-:Y:S01]  /*0900*/  IADD3 RZ, P0, R9, R10, RZ ;  /* 0x0000000a09ff7210 */ /* 0x000fe20007f1e0ff */
[----:B------:R-:W-:-:S04]  /*0910*/  IMAD.MOV.U32 R12, RZ, RZ, R11 ;  /* 0x000000ffff0c7224 */ /* 0x000fc800078e000b */
[----:B------:R-:W-:-:S08]  /*0920*/  IMAD.WIDE.U32.X R8, R15, R21, R12, P0 ;  /* 0x000000150f087225 */ /* 0x000fd000000e040c */
.L_x_6:
[-CC-:B------:R-:W-:Y:S01]  /*0930*/  SHF.R.U64 R25, R8, R0.reuse, R9.reuse ;  /* 0x0000000008197219 */ /* 0x180fe20000001209 */
[----:B------:R-:W0:Y:S01]  /*0940*/  LDC R12, c[0x0][0x618] ;  /* 0x00018600ff0c7b82 */ /* 0x000e220000000800 */
[----:B------:R-:W-:Y:S01]  /*0950*/  SHF.R.U32.HI R7, RZ, R0, R9 ;  /* 0x00000000ff077219 */ /* 0x000fe20000011609 */
[----:B------:R-:W-:Y:S01]  /*0960*/  ULDC UR4, c[0x0][0x150] ;  /* 0x0000540000047ab9 */ /* 0x000fe20000000800 */
[----:B------:R-:W-:Y:S02]  /*0970*/  IADD3 R11, P0, RZ, -R25, RZ ;  /* 0x80000019ff0b7210 */ /* 0x000fe40007f1e0ff */
[----:B------:R-:W-:-:S03]  /*0980*/  I2FP.F32.U32 R0, R6 ;  /* 0x0000000600007245 */ /* 0x000fc60000201000 */
[----:B------:R-:W1:Y:S01]  /*0990*/  LDC.64 R30, c[0x0][0x640] ;  /* 0x00019000ff1e7b82 */ /* 0x000e620000000a00 */
[----:B------:R-:W-:Y:S02]  /*09a0*/  IMAD.X R13, RZ, RZ, ~R7, P0 ;  /* 0x000000ffff0d7224 */ /* 0x000fe400000e0e07 */
[----:B------:R-:W-:Y:S01]  /*09b0*/  FMUL R0, R0, UR4 ;  /* 0x0000000400007c20 */ /* 0x000fe20008400000 */
[----:B------:R-:W-:Y:S01]  /*09c0*/  IMAD.WIDE.U32 R8, R11, R22, R16 ;  /* 0x000000160b087225 */ /* 0x000fe200078e0010 */
[----:B------:R-:W-:-:S03]  /*09d0*/  ULDC UR4, c[0x0][0x154] ;  /* 0x0000550000047ab9 */ /* 0x000fc60000000800 */
[----:B------:R-:W-:Y:S01]  /*09e0*/  IMAD R10, R13, R22, RZ ;  /* 0x000000160d0a7224 */ /* 0x000fe200078e02ff */
[----:B------:R-:W2:Y:S01]  /*09f0*/  LDC R7, c[0x0][0x144] ;  /* 0x00005100ff077b82 */ /* 0x000ea20000000800 */
[----:B------:R-:W3:Y:S02]  /*0a00*/  F2I.U32.TRUNC.NTZ R0, R0 ;  /* 0x0000000000007305 */ /* 0x000ee4000020f000 */
[----:B------:R-:W-:-:S04]  /*0a10*/  IMAD R11, R11, R23, R10 ;  /* 0x000000170b0b7224 */ /* 0x000fc800078e020a */
[----:B------:R-:W-:Y:S01]  /*0a20*/  IMAD.IADD R9, R9, 0x1, R11 ;  /* 0x0000000109097824 */ /* 0x000fe200078e020b */
[----:B------:R-:W4:Y:S01]  /*0a30*/  LDC R24, c[0x0][0x608] ;  /* 0x00018200ff187b82 */ /* 0x000f220000000800 */
[----:B------:R-:W-:-:S03]  /*0a40*/  IMAD.MOV.U32 R11, RZ, RZ, -0x1 ;  /* 0xffffffffff0b7424 */ /* 0x000fc600078e00ff */
[-CC-:B0-----:R-:W-:Y:S02]  /*0a50*/  SHF.R.U64 R22, R8, R12.reuse, R9.reuse ;  /* 0x0000000c08167219 */ /* 0x181fe40000001209 */
[----:B------:R-:W-:Y:S02]  /*0a60*/  I2FP.F32.U32 R8, R5 ;  /* 0x0000000500087245 */ /* 0x000fe40000201000 */
[----:B------:R-:W0:Y:S01]  /*0a70*/  LDC R28, c[0x0][0x658] ;  /* 0x00019600ff1c7b82 */ /* 0x000e220000000800 */
[----:B-1----:R-:W-:Y:S01]  /*0a80*/  ISETP.NE.U32.AND P0, PT, R30, RZ, PT ;  /* 0x000000ff1e00720c */ /* 0x002fe20003f05070 */
[----:B---3--:R-:W-:Y:S02]  /*0a90*/  IMAD.MOV R10, RZ, RZ, -R0 ;  /* 0x000000ffff0a7224 */ /* 0x008fe400078e0a00 */
[----:B------:R-:W-:Y:S01]  /*0aa0*/  FMUL R8, R8, UR4 ;  /* 0x0000000408087c20 */ /* 0x000fe20008400000 */
[----:B------:R-:W-:Y:S02]  /*0ab0*/  SHF.R.U32.HI R9, RZ, R12, R9 ;  /* 0x0000000cff097219 */ /* 0x000fe40000011609 */
[----:B------:R-:W-:Y:S01]  /*0ac0*/  ISETP.NE.AND.EX P0, PT, R31, RZ, PT, P0 ;  /* 0x000000ff1f00720c */ /* 0x000fe20003f05300 */
[----:B------:R1:W3:Y:S01]  /*0ad0*/  F2I.U32.TRUNC.NTZ R15, R8 ;  /* 0x00000008000f7305 */ /* 0x0002e2000020f000 */
[----:B------:R-:W1:Y:S01]  /*0ae0*/  LDC R20, c[0x0][0x148] ;  /* 0x00005200ff147b82 */ /* 0x000e620000000800 */
[----:B--2---:R-:W-:-:S07]  /*0af0*/  IMAD R0, R7, R10, R6 ;  /* 0x0000000a07007224 */ /* 0x004fce00078e0206 */
[----:B------:R-:W2:Y:S01]  /*0b00*/  LDC R26, c[0x0][0x600] ;  /* 0x00018000ff1a7b82 */ /* 0x000ea20000000800 */
[-CC-:B----4-:R-:W-:Y:S02]  /*0b10*/  SHF.R.U64 R32, R22, R24.reuse, R9.reuse ;  /* 0x0000001816207219 */ /* 0x190fe40000001209 */
[----:B------:R-:W-:Y:S01]  /*0b20*/  SHF.R.U32.HI R7, RZ, R24, R9 ;  /* 0x00000018ff077219 */ /* 0x000fe20000011609 */
[----:B------:R-:W-:-:S04]  /*0b30*/  IMAD.MOV.U32 R9, RZ, RZ, 0x1 ;  /* 0x00000001ff097424 */ /* 0x000fc800078e00ff */
[----:B------:R-:W4:Y:S01]  /*0b40*/  LDC R21, c[0x0][0x648] ;  /* 0x00019200ff157b82 */ /* 0x000f220000000800 */
[-C--:B0-----:R-:W-:Y:S02]  /*0b50*/  SHF.L.U32 R6, R11, R28.reuse, RZ ;  /* 0x0000001c0b067219 */ /* 0x081fe400000006ff */
[--C-:B------:R-:W-:Y:S02]  /*0b60*/  SHF.R.U64 R24, R32, R28, R7.reuse ;  /* 0x0000001c20187219 */ /* 0x100fe40000001207 */
[----:B------:R-:W-:Y:S02]  /*0b70*/  LOP3.LUT R13, RZ, R6, RZ, 0x33, !PT ;  /* 0x00000006ff0d7212 */ /* 0x000fe400078e33ff */
[-C--:B------:R-:W-:Y:S01]  /*0b80*/  SHF.R.U32.HI R7, RZ, R28.reuse, R7 ;  /* 0x0000001cff077219 */ /* 0x080fe20000011607 */
[----:B------:R-:W0:Y:S01]  /*0b90*/  LDC R23, c[0x0][0x638] ;  /* 0x00018e00ff177b82 */ /* 0x000e220000000800 */
[----:B------:R-:W-:Y:S01]  /*0ba0*/  SHF.L.U32 R12, R9, R28, RZ ;  /* 0x0000001c090c7219 */ /* 0x000fe200000006ff */
[----:B------:R-:W-:-:S06]  /*0bb0*/  IMAD.MOV.U32 R6, RZ, RZ, R24 ;  /* 0x000000ffff067224 */ /* 0x000fcc00078e0018 */
[----:B------:R-:W0:Y:S01]  /*0bc0*/  LDC R107, c[0x0][0x610] ;  /* 0x00018400ff6b7b82 */ /* 0x000e220000000800 */
[----:B-1-3--:R-:W-:Y:S05]  /*0bd0*/  @!P0 BRA `(.L_x_7) ;  /* 0x0000000000288947 */ /* 0x00afea0003800000 */
[----:B------:R-:W1:Y:S02]  /*0be0*/  LDC R11, c[0x0][0x64c] ;  /* 0x00019300ff0b7b82 */ /* 0x000e640000000800 */
[----:B-1----:R-:W-:-:S05]  /*0bf0*/  IADD3 R11, P0, R24, R11, RZ ;  /* 0x0000000b180b7210 */ /* 0x002fca0007f1e0ff */
        /* <DEDUP_REMOVED lines=8> */
.L_x_7:
[----:B----4-:R-:W-:Y:S01]  /*0c80*/  SHF.R.U64 R6, R6, R21, R7 ;  /* 0x0000001506067219 */ /* 0x010fe20000001207 */
[----:B--2---:R-:W-:Y:S01]  /*0c90*/  VIADD R7, R26, 0xffffffff ;  /* 0xffffffff1a077836 */ /* 0x004fe20000000000 */
[----:B------:R-:W-:Y:S01]  /*0ca0*/  LOP3.LUT R13, R32, R13, RZ, 0xc0, !PT ;  /* 0x0000000d200d7212 */ /* 0x000fe200078ec0ff */
[----:B------:R-:W-:Y:S02]  /*0cb0*/  IMAD.MOV R15, RZ, RZ, -R15 ;  /* 0x000000ffff0f7224 */ /* 0x000fe400078e0a0f */
[----:B------:R-:W-:Y:S02]  /*0cc0*/  IMAD.MOV R8, RZ, RZ, -R6 ;  /* 0x000000ffff087224 */ /* 0x000fe400078e0a06 */
[----:B------:R-:W-:Y:S01]  /*0cd0*/  IMAD R13, R12, R6, R13 ;  /* 0x000000060c0d7224 */ /* 0x000fe200078e020d */
[----:B------:R-:W-:Y:S01]  /*0ce0*/  LOP3.LUT R6, R22, R7, RZ, 0xc0, !PT ;  /* 0x0000000716067212 */ /* 0x000fe200078ec0ff */
[----:B------:R-:W-:Y:S02]  /*0cf0*/  @P3 IMAD R0, R20, R15, R5 ;  /* 0x0000000f14003224 */ /* 0x000fe400078e0205 */
[----:B0-----:R-:W-:-:S02]  /*0d00*/  IMAD R5, R8, R23, R24 ;  /* 0x0000001708057224 */ /* 0x001fc400078e0218 */
[----:B------:R-:W-:Y:S02]  /*0d10*/  IMAD R107, R13, R107, R0 ;  /* 0x0000006b0d6b7224 */ /* 0x000fe400078e0200 */
[----:B------:R-:W-:Y:S02]  /*0d20*/  IMAD R6, R5, R26, R6 ;  /* 0x0000001a05067224 */ /* 0x000fe400078e0206 */
[----:B------:R-:W-:Y:S02]  /*0d30*/  IMAD.MOV.U32 R0, RZ, RZ, 0x1 ;  /* 0x00000001ff007424 */ /* 0x000fe400078e00ff */
[----:B------:R-:W-:Y:S01]  /*0d40*/  IMAD.MOV.U32 R19, RZ, RZ, R25 ;  /* 0x000000ffff137224 */ /* 0x000fe200078e0019 */
[----:B------:R-:W-:Y:S02]  /*0d50*/  SEL R100, R6, R107, !P3 ;  /* 0x0000006b06647207 */ /* 0x000fe40005800000 */
[----:B------:R-:W-:-:S07]  /*0d60*/  SEL R107, R107, R6, !P3 ;  /* 0x000000066b6b7207 */ /* 0x000fce0005800000 */
.L_x_5:
[----:B------:R-:W-:-:S08]  /*0d70*/  NOP ;  /* 0x0000000000007918 */ /* 0x000fd00000000000 */
[----:B------:R-:W0:Y:S02]  /*0d80*/  USETMAXREG.TRY_ALLOC.CTAPOOL UP0, 0xe8 ;  /* 0x000000e8000079c8 */ /* 0x000e240008000600 */
[----:B0-----:R-:W-:-:S13]  /*0d90*/  PLOP3.LUT P0, PT, PT, PT, UP0, 0x80, 0x0 ;  /* 0x000000000000781c */ /* 0x001fda0003f0f008 */
[----:B------:R-:W-:Y:S05]  /*0da0*/  @!P0 BRA `(.L_x_5) ;  /* 0xfffffffc00f08947 */ /* 0x000fea000383ffff */
[----:B------:R-:W-:Y:S01]  /*0db0*/  ULDC.64 UR4, c[0x0][0x598] ;  /* 0x0001660000047ab9 */ /* 0x000fe20000000a00 */
[----:B------:R-:W-:Y:S01]  /*0dc0*/  ULDC.64 UR38, c[0x0][0x208] ;  /* 0x0000820000267ab9 */ /* 0x000fe20000000a00 */
[----:B------:R-:W-:-:S04]  /*0dd0*/  ISETP.NE.U32.AND P0, PT, RZ, UR4, PT ;  /* 0x00000004ff007c0c */ /* 0x000fc8000bf05070 */
[----:B------:R-:W-:-:S13]  /*0de0*/  ISETP.NE.AND.EX P0, PT, RZ, UR5, PT, P0 ;  /* 0x00000005ff007c0c */ /* 0x000fda000bf05300 */
[----:B------:R-:W-:Y:S05]  /*0df0*/  @!P0 BRA `(.L_x_8) ;  /* 0x00000000001c8947 */ /* 0x000fea0003800000 */
[----:B------:R-:W0:Y:S02]  /*0e00*/  LDC.64 R6, c[0x0][0x598] ;  /* 0x00016600ff067b82 */ /* 0x000e240000000a00 */
[----:B0-----:R-:W2:Y:S02]  /*0e10*/  LDG.E.64 R6, desc[UR38][R6.64] ;  /* 0x0000002606067981 */ /* 0x001ea4000c1e1b00 */
[----:B--2---:R-:W-:-:S04]  /*0e20*/  ISETP.NE.U32.AND P0, PT, R6, RZ, PT ;  /* 0x000000ff0600720c */ /* 0x004fc80003f05070 */
[----:B------:R-:W-:-:S13]  /*0e30*/  ISETP.NE.AND.EX P0, PT, R7, RZ, PT, P0 ;  /* 0x000000ff0700720c */ /* 0x000fda0003f05300 */
[----:B------:R-:W-:Y:S05]  /*0e40*/  @!P0 BRA `(.L_x_8) ;  /* 0x0000000000088947 */ /* 0x000fea0003800000 */
[----:B------:R0:W5:Y:S01]  /*0e50*/  LD.E R88, desc[UR38][R6.64] ;  /* 0x0000002606587980 */ /* 0x000162000c101900 */
[----:B------:R-:W-:Y:S05]  /*0e60*/  BRA `(.L_x_9) ;  /* 0x0000000000247947 */ /* 0x000fea0003800000 */
.L_x_8:
[----:B------:R-:W-:Y:S02]  /*0e70*/  ULDC.64 UR4, c[0x0][0x588] ;  /* 0x0001620000047ab9 */ /* 0x000fe40000000a00 */
[----:B------:R-:W-:-:S04]  /*0e80*/  ISETP.NE.U32.AND P0, PT, RZ, UR4, PT ;  /* 0x00000004ff007c0c */ /* 0x000fc8000bf05070 */
[----:B------:R-:W-:-:S13]  /*0e90*/  ISETP.NE.AND.EX P0, PT, RZ, UR5, PT, P0 ;  /* 0x00000005ff007c0c */ /* 0x000fda000bf05300 */
[----:B------:R-:W-:Y:S05]  /*0ea0*/  @!P0 BRA `(.L_x_10) ;  /* 0x00000000000c8947 */ /* 0x000fea0003800000 */
[----:B------:R-:W0:Y:S02]  /*0eb0*/  LDC.64 R88, c[0x0][0x588] ;  /* 0x00016200ff587b82 */ /* 0x000e240000000a00 */
[----:B0-----:R1:W5:Y:S01]  /*0ec0*/  LDG.E R88, desc[UR38][R88.64] ;  /* 0x0000002658587981 */ /* 0x001362000c1e1900 */
[----:B------:R-:W-:Y:S05]  /*0ed0*/  BRA `(.L_x_9) ;  /* 0x0000000000087947 */ /* 0x000fea0003800000 */
.L_x_10:
[----:B------:R-:W-:Y:S02]  /*0ee0*/  ULDC UR4, c[0x0][0x580] ;  /* 0x0001600000047ab9 */ /* 0x000fe40000000800 */
[----:B------:R-:W-:-:S07]  /*0ef0*/  IMAD.U32 R88, RZ, RZ, UR4 ;  /* 0x00000004ff587e24 */ /* 0x000fce000f8e00ff */
.L_x_9:
[----:B------:R-:W-:Y:S02]  /*0f00*/  ULDC.64 UR4, c[0x0][0x5a0] ;  /* 0x0001680000047ab9 */ /* 0x000fe40000000a00 */
[----:B------:R-:W-:-:S04]  /*0f10*/  ISETP.NE.U32.AND P0, PT, RZ, UR4, PT ;  /* 0x00000004ff007c0c */ /* 0x000fc8000bf05070 */
[----:B------:R-:W-:-:S13]  /*0f20*/  ISETP.NE.AND.EX P0, PT, RZ, UR5, PT, P0 ;  /* 0x00000005ff007c0c */ /* 0x000fda000bf05300 */
[----:B------:R-:W-:Y:S05]  /*0f30*/  @!P0 BRA `(.L_x_11) ;  /* 0x00000000001c8947 */ /* 0x000fea0003800000 */
[----:B0-----:R-:W0:Y:S02]  /*0f40*/  LDC.64 R6, c[0x0][0x5a0] ;  /* 0x00016800ff067b82 */ /* 0x001e240000000a00 */
[----:B0-----:R-:W2:Y:S02]  /*0f50*/  LDG.E.64 R6, desc[UR38][R6.64] ;  /* 0x0000002606067981 */ /* 0x001ea4000c1e1b00 */
[----:B--2---:R-:W-:-:S04]  /*0f60*/  ISETP.NE.U32.AND P0, PT, R6, RZ, PT ;  /* 0x000000ff0600720c */ /* 0x004fc80003f05070 */
[----:B------:R-:W-:-:S13]  /*0f70*/  ISETP.NE.AND.EX P0, PT, R7, RZ, PT, P0 ;  /* 0x000000ff0700720c */ /* 0x000fda0003f05300 */
[----:B------:R-:W-:Y:S05]  /*0f80*/  @!P0 BRA `(.L_x_11) ;  /* 0x0000000000088947 */ /* 0x000fea0003800000 */
[----:B-1----:R0:W5:Y:S01]  /*0f90*/  LD.E R89, desc[UR38][R6.64] ;  /* 0x0000002606597980 */ /* 0x002162000c101900 */
[----:B------:R-:W-:Y:S05]  /*0fa0*/  BRA `(.L_x_12) ;  /* 0x0000000000247947 */ /* 0x000fea0003800000 */
.L_x_11:
[----:B------:R-:W-:Y:S02]  /*0fb0*/  ULDC.64 UR4, c[0x0][0x590] ;  /* 0x0001640000047ab9 */ /* 0x000fe40000000a00 */
[----:B------:R-:W-:-:S04]  /*0fc0*/  ISETP.NE.U32.AND P0, PT, RZ, UR4, PT ;  /* 0x00000004ff007c0c */ /* 0x000fc8000bf05070 */
[----:B------:R-:W-:-:S13]  /*0fd0*/  ISETP.NE.AND.EX P0, PT, RZ, UR5, PT, P0 ;  /* 0x00000005ff007c0c */ /* 0x000fda000bf05300 */
[----:B------:R-:W-:Y:S05]  /*0fe0*/  @!P0 BRA `(.L_x_13) ;  /* 0x00000000000c8947 */ /* 0x000fea0003800000 */
[----:B0-----:R-:W1:Y:S02]  /*0ff0*/  LDC.64 R6, c[0x0][0x590] ;  /* 0x00016400ff067b82 */ /* 0x001e640000000a00 */
[----:B-1----:R1:W5:Y:S01]  /*1000*/  LDG.E R89, desc[UR38][R6.64] ;  /* 0x0000002606597981 */ /* 0x002362000c1e1900 */
[----:B------:R-:W-:Y:S05]  /*1010*/  BRA `(.L_x_12) ;  /* 0x0000000000087947 */ /* 0x000fea0003800000 */
.L_x_13:
[----:B------:R-:W-:Y:S02]  /*1020*/  ULDC UR4, c[0x0][0x584] ;  /* 0x0001610000047ab9 */ /* 0x000fe40000000800 */
[----:B-1----:R-:W-:-:S07]  /*1030*/  IMAD.U32 R89, RZ, RZ, UR4 ;  /* 0x00000004ff597e24 */ /* 0x002fce000f8e00ff */
.L_x_12:
[----:B------:R-:W-:-:S13]  /*1040*/  LOP3.LUT P0, RZ, R0, 0xff, RZ, 0xc0, !PT ;  /* 0x000000ff00ff7812 */ /* 0x000fda000780c0ff */
[----:B------:R-:W-:Y:S05]  /*1050*/  @!P0 EXIT ;  /* 0x000000000000894d */ /* 0x000fea0003800000 */
[----:B------:R-:W2:Y:S01]  /*1060*/  LDC R91, c[0x0][0x658] ;  /* 0x00019600ff5b7b82 */ /* 0x000ea20000000800 */
[----:B------:R-:W-:Y:S01]  /*1070*/  ULDC.64 UR6, c[0x0][0x288] ;  /* 0x0000a20000067ab9 */ /* 0x000fe20000000a00 */
[----:B------:R-:W-:Y:S01]  /*1080*/  LOP3.LUT R14, R14, 0x1, RZ, 0xc0, !PT ;  /* 0x000000010e0e7812 */ /* 0x000fe200078ec0ff */
[----:B------:R-:W-:Y:S01]  /*1090*/  UIADD3 UR4, UR7, 0x1f, URZ ;  /* 0x0000001f07047890 */ /* 0x000fe2000fffe03f */
[----:B------:R-:W-:Y:S01]  /*10a0*/  SHF.R.U32.HI R0, RZ, 0x2, R3 ;  /* 0x00000002ff007819 */ /* 0x000fe20000011603 */
[----:B------:R-:W-:Y:S01]  /*10b0*/  IMAD.U32 R5, RZ, RZ, UR6 ;  /* 0x00000006ff057e24 */ /* 0x000fe2000f8e00ff */
[----:B------:R-:W-:Y:S01]  /*10c0*/  SHF.R.U32.HI R4, RZ, 0x1, R4 ;  /* 0x00000001ff047819 */ /* 0x000fe20000011604 */
[----:B------:R-:W-:Y:S01]  /*10d0*/  USHF.R.S32.HI UR5, URZ, 0x1f, UR4 ;  /* 0x0000001f3f057899 */ /* 0x000fe20008011404 */
[----:B------:R-:W3:Y:S01]  /*10e0*/  LDC.64 R94, c[0x0][0x5c8] ;  /* 0x00017200ff5e7b82 */ /* 0x000ee20000000a00 */
[----:B------:R-:W-:Y:S01]  /*10f0*/  LOP3.LUT R90, R3, 0x3, RZ, 0xc0, !PT ;  /* 0x00000003035a7812 */ /* 0x000fe200078ec0ff */
[----:B01----:R-:W-:Y:S01]  /*1100*/  IMAD.SHL.U32 R7, R14, 0x40, RZ ;  /* 0x000000400e077824 */ /* 0x003fe200078e00ff */
[----:B------:R-:W-:Y:S01]  /*1110*/  LOP3.LUT R0, R0, 0x7, RZ, 0xc0, !PT ;  /* 0x0000000700007812 */ /* 0x000fe200078ec0ff */
[----:B------:R-:W-:Y:S01]  /*1120*/  ULEA.HI UR5, UR5, UR4, URZ, 0x5 ;  /* 0x0000000405057291 */ /* 0x000fe2000f8f283f */
[----:B------:R-:W-:Y:S01]  /*1130*/  LOP3.LUT R23, R4, 0x30, RZ, 0xc0, !PT ;  /* 0x0000003004177812 */ /* 0x000fe200078ec0ff */
[----:B------:R-:W-:Y:S01]  /*1140*/  IMAD R90, R90, -0x2, R5 ;  /* 0xfffffffe5a5a7824 */ /* 0x000fe200078e0205 */
[--C-:B------:R-:W-:Y:S01]  /*1150*/  LOP3.LUT R22, R7, 0x40, R0.reuse, 0xe2, !PT ;  /* 0x0000004007167812 */ /* 0x100fe200078ee200 */
[----:B------:R-:W-:Y:S01]  /*1160*/  USHF.R.S32.HI UR43, URZ, 0x5, UR5 ;  /* 0x000000053f2b7899 */ /* 0x000fe20008011405 */
[----:B------:R-:W-:Y:S01]  /*1170*/  IADD3 R5, RZ, -R23, -R0 ;  /* 0x80000017ff057210 */ /* 0x000fe20007ffe800 */
[----:B------:R-:W-:Y:S01]  /*1180*/  IMAD.MOV.U32 R0, RZ, RZ, -0x1 ;  /* 0xffffffffff007424 */ /* 0x000fe200078e00ff */
[C---:B------:R-:W-:Y:S01]  /*1190*/  LOP3.LUT R97, R3.reuse, 0x80, RZ, 0xc0, !PT ;  /* 0x0000008003617812 */ /* 0x040fe200078ec0ff */
[----:B------:R-:W-:Y:S01]  /*11a0*/  IMAD.MOV.U32 R4, RZ, RZ, 0x1 ;  /* 0x00000001ff047424 */ /* 0x000fe200078e00ff */
[----:B------:R-:W-:Y:S01]  /*11b0*/  UISETP.LT.AND UP0, UPT, UR43, 0x1, UPT ;  /* 0x000000012b00788c */ /* 0x000fe2000bf01270 */
[----:B------:R-:W-:Y:S01]  /*11c0*/  IMAD R5, R14, -0x40, R5 ;  /* 0xffffffc00e057824 */ /* 0x000fe200078e0205 */
[----:B------:R-:W-:Y:S01]  /*11d0*/  ULDC UR4, c[0x0][0x284] ;  /* 0x0000a10000047ab9 */ /* 0x000fe20000000800 */
[----:B--2---:R-:W-:Y:S01]  /*11e0*/  SHF.L.U32 R0, R0, R91, RZ ;  /* 0x0000005b00007219 */ /* 0x004fe200000006ff */
[----:B------:R-:W-:Y:S01]  /*11f0*/  USEL UR44, UR43, 0x1, UP0 ;  /* 0x000000012b2c7887 */ /* 0x000fe20008000000 */
[----:B------:R-:W-:Y:S01]  /*1200*/  LOP3.LUT R22, R22, R23, RZ, 0xfc, !PT ;  /* 0x0000001716167212 */ /* 0x000fe200078efcff */
[----:B------:R-:W-:Y:S01]  /*1210*/  IMAD.SHL.U32 R96, R3, 0x2, RZ ;  /* 0x0000000203607824 */ /* 0x000fe200078e00ff */
[----:B------:R-:W-:Y:S01]  /*1220*/  SHF.L.U32 R91, R4, R91, RZ ;  /* 0x0000005b045b7219 */ /* 0x000fe200000006ff */
[----:B------:R-:W-:Y:S01]  /*1230*/  VIADD R99, R5, UR4 ;  /* 0x0000000405637c36 */ /* 0x000fe20008000000 */
[----:B------:R-:W-:Y:S01]  /*1240*/  LOP3.LUT R112, R18, 0x1, RZ, 0xfc, !PT ;  /* 0x0000000112707812 */ /* 0x000fe200078efcff */
[----:B------:R-:W-:Y:S01]  /*1250*/  IMAD.MOV.U32 R23, RZ, RZ, RZ ;  /* 0x000000ffff177224 */ /* 0x000fe200078e00ff */
[C-C-:B---3--:R-:W-:Y:S01]  /*1260*/  SHF.L.U64.HI R92, R94.reuse, 0x7, R95.reuse ;  /* 0x000000075e5c7819 */ /* 0x148fe2000001025f */
[----:B------:R-:W-:Y:S01]  /*1270*/  UIADD3 UR44, UR43, -UR44, URZ ;  /* 0x8000002c2b2c7290 */ /* 0x000fe2000fffe03f */
[C---:B------:R-:W-:Y:S01]  /*1280*/  SHF.L.U64.HI R93, R94.reuse, 0x3, R95 ;  /* 0x000000035e5d7819 */ /* 0x040fe2000001025f */
[C---:B------:R-:W-:Y:S01]  /*1290*/  IMAD.SHL.U32 R95, R94.reuse, 0x80, RZ ;  /* 0x000000805e5f7824 */ /* 0x040fe200078e00ff */
[----:B------:R-:W-:Y:S01]  /*12a0*/  SHF.R.U32.HI R97, RZ, 0x7, R97 ;  /* 0x00000007ff617819 */ /* 0x000fe20000011661 */
[----:B------:R-:W-:Y:S01]  /*12b0*/  IMAD.SHL.U32 R94, R94, 0x8, RZ ;  /* 0x000000085e5e7824 */ /* 0x000fe200078e00ff */
[----:B------:R-:W-:Y:S01]  /*12c0*/  LOP3.LUT R98, RZ, R0, RZ, 0x33, !PT ;  /* 0x00000000ff627212 */ /* 0x000fe200078e33ff */
[----:B------:R-:W-:Y:S01]  /*12d0*/  UMOV UR40, URZ ;  /* 0x0000003f00287c82 */ /* 0x000fe20008000000 */
[----:B------:R-:W-:-:S05]  /*12e0*/  UMOV UR41, URZ ;  /* 0x0000003f00297c82 */ /* 0x000fca0008000000 */
.L_x_157:
[----:B0-----:R-:W0:Y:S01]  /*12f0*/  SHFL.IDX PT, R0, R97, RZ, 0x1f ;  /* 0x00001fff61007589 */ /* 0x001e2200000e0000 */
[----:B-1----:R-:W1:Y:S01]  /*1300*/  S2UR UR7, SR_CgaCtaId ;  /* 0x00000000000779c3 */ /* 0x002e620000008800 */
[----:B------:R-:W-:Y:S01]  /*1310*/  UMOV UR6, 0x400 ;  /* 0x0000040000067882 */ /* 0x000fe20000000000 */
[----:B0-----:R-:W-:Y:S01]  /*1320*/  R2UR UR4, R0 ;  /* 0x00000000000472ca */ /* 0x001fe200000e0000 */
[----:B-1----:R-:W-:-:S12]  /*1330*/  ULEA UR46, UR7, UR6, 0x18 ;  /* 0x00000006072e7291 */ /* 0x002fd8000f8ec03f */
[----:B------:R-:W-:-:S04]  /*1340*/  ULEA.HI UR5, UR4, UR4, URZ, 0x1 ;  /* 0x0000000404057291 */ /* 0x000fc8000f8f083f */
[----:B------:R-:W-:-:S04]  /*1350*/  ULOP3.LUT UR5, UR5, 0xffffe, URZ, 0xc0, !UPT ;  /* 0x000ffffe05057892 */ /* 0x000fc8000f8ec03f */
[----:B------:R-:W-:-:S03]  /*1360*/  UIADD3 UR5, UR4, -UR5, URZ ;  /* 0x8000000504057290 */ /* 0x000fc6000fffe03f */
[----:B------:R-:W-:Y:S01]  /*1370*/  ULDC UR4, c[0x0][0x28c] ;  /* 0x0000a30000047ab9 */ /* 0x000fe20000000800 */
[----:B------:R-:W-:Y:S01]  /*1380*/  ULEA UR5, UR5, UR46, 0xc ;  /* 0x0000002e05057291 */ /* 0x000fe2000f8e603f */
[----:B------:R-:W-:-:S03]  /*1390*/  ISETP.LT.AND P0, PT, RZ, UR4, PT ;  /* 0x00000004ff007c0c */ /* 0x000fc6000bf01270 */
[----:B------:R-:W-:-:S04]  /*13a0*/  UIADD3 UR5, UR5, 0x180, URZ ;  /* 0x0000018005057890 */ /* 0x000fc8000fffe03f */
[----:B------:R-:W-:-:S04]  /*13b0*/  USHF.R.U32.HI UR5, URZ, 0x4, UR5 ;  /* 0x000000043f057899 */ /* 0x000fc80008011605 */
[----:B------:R-:W-:-:S04]  /*13c0*/  ULOP3.LUT UR5, UR5, 0x3fff, URZ, 0xc0, !UPT ;  /* 0x00003fff05057892 */ /* 0x000fc8000f8ec03f */
[----:B------:R-:W-:Y:S01]  /*13d0*/  ULOP3.LUT UR45, UR5, 0x10000, URZ, 0xfc, !UPT ;  /* 0x00010000052d7892 */ /* 0x000fe2000f8efc3f */
[----:B--2345:R-:W-:Y:S11]  /*13e0*/  @P0 BRA `(.L_x_14) ;  /* 0x0000000000400947 */ /* 0x03cff60003800000 */
[----:B------:R-:W-:Y:S01]  /*13f0*/  MOV R0, 0x0 ;  /* 0x0000000000007802 */ /* 0x000fe20000000f00 */
[----:B------:R-:W-:Y:S01]  /*1400*/  ULDC.64 UR4, c[0x4][0x68] ;  /* 0x01001a0000047ab9 */ /* 0x000fe20000000a00 */
[----:B------:R-:W-:Y:S01]  /*1410*/  ULDC.64 UR6, c[0x4][0x8] ;  /* 0x0100020000067ab9 */ /* 0x000fe20000000a00 */
[----:B------:R-:W-:Y:S01]  /*1420*/  IMAD.U32 R4, RZ, RZ, UR4 ;  /* 0x00000004ff047e24 */ /* 0x000fe2000f8e00ff */
[----:B------:R0:W1:Y:S01]  /*1430*/  LDC.64 R14, c[0x4][R0] ;  /* 0x01000000000e7b82 */ /* 0x0000620000000a00 */
[----:B------:R-:W-:Y:S01]  /*1440*/  IMAD.U32 R5, RZ, RZ, UR5 ;  /* 0x00000005ff057e24 */ /* 0x000fe2000f8e00ff */
[----:B------:R-:W-:Y:S01]  /*1450*/  ULDC.64 UR4, c[0x4][0x70] ;  /* 0x01001c0000047ab9 */ /* 0x000fe20000000a00 */
[----:B------:R-:W-:Y:S02]  /*1460*/  IMAD.U32 R10, RZ, RZ, UR6 ;  /* 0x00000006ff0a7e24 */ /* 0x000fe4000f8e00ff */
[----:B------:R-:W-:Y:S02]  /*1470*/  IMAD.U32 R6, RZ, RZ, UR4 ;  /* 0x00000004ff067e24 */ /* 0x000fe4000f8e00ff */
[----:B------:R-:W-:-:S02]  /*1480*/  IMAD.U32 R7, RZ, RZ, UR5 ;  /* 0x00000005ff077e24 */ /* 0x000fc4000f8e00ff */
[----:B------:R-:W-:Y:S02]  /*1490*/  IMAD.U32 R11, RZ, RZ, UR7 ;  /* 0x00000007ff0b7e24 */ /* 0x000fe4000f8e00ff */
[----:B------:R-:W-:Y:S02]  /*14a0*/  IMAD.MOV.U32 R8, RZ, RZ, 0x1e1 ;  /* 0x000001e1ff087424 */ /* 0x000fe400078e00ff */
[----:B------:R-:W-:Y:S02]  /*14b0*/  IMAD.MOV.U32 R12, RZ, RZ, 0x1 ;  /* 0x00000001ff0c7424 */ /* 0x000fe400078e00ff */
[----:B0-----:R-:W-:-:S07]  /*14c0*/  IMAD.MOV.U32 R13, RZ, RZ, RZ ;  /* 0x000000ffff0d7224 */ /* 0x001fce00078e00ff */
[----:B------:R-:W-:-:S07]  /*14d0*/  LEPC R20, `(.L_x_14) ;  /* 0x000000001014794e */ /* 0x000fce0000000000 */
[----:B-1---5:R-:W-:Y:S05]  /*14e0*/  CALL.ABS.NOINC R14 ;  /* 0x000000000e007343 */ /* 0x022fea0003c00000 */
.L_x_14:
[----:B------:R-:W-:-:S13]  /*14f0*/  ISETP.NE.AND P0, PT, R112, 0x3, PT ;  /* 0x000000037000780c */ /* 0x000fda0003f05270 */
[----:B------:R-:W-:Y:S05]  /*1500*/  @!P0 BRA `(.L_x_15) ;  /* 0x0000000000048947 */ /* 0x000fea0003800000 */
[----:B------:R-:W-:Y:S01]  /*1510*/  BPT.TRAP 0x1 ;  /* 0x000000040000795c */ /* 0x000fe20000300000 */
.L_x_15:
[----:B------:R-:W-:Y:S02]  /*1520*/  IMAD.U32 R3, RZ, RZ, UR41 ;  /* 0x00000029ff037e24 */ /* 0x000fe4000f8e00ff */
[----:B------:R-:W-:-:S03]  /*1530*/  IMAD.U32 R0, RZ, RZ, UR40 ;  /* 0x00000028ff007e24 */ /* 0x000fc6000f8e00ff */
[----:B------:R-:W-:Y:S02]  /*1540*/  LEA R3, R3, UR46, 0x3 ;  /* 0x0000002e03037c11 */ /* 0x000fe4000f8e18ff */
[----:B------:R-:W-:-:S04]  /*1550*/  SHF.L.U32 R0, R0, 0x1f, RZ ;  /* 0x0000001f00007819 */ /* 0x000fc800000006ff */
[----:B------:R0:W1:Y:S01]  /*1560*/  SYNCS.PHASECHK.TRANS64.TRYWAIT P1, [R3+URZ], R0 ;  /* 0x00000000030075a7 */ /* 0x000062000802017f */
[----:B------:R-:W-:Y:S05]  /*1570*/  @!P0 BRA `(.L_x_16) ;  /* 0x0000000000048947 */ /* 0x000fea0003800000 */
[----:B------:R-:W-:Y:S01]  /*1580*/  BPT.TRAP 0x1 ;  /* 0x000000040000795c */ /* 0x000fe20000300000 */
.L_x_16:
[----:B------:R-:W-:-:S05]  /*1590*/  IMAD.U32 R4, RZ, RZ, UR44 ;  /* 0x0000002cff047e24 */ /* 0x000fca000f8e00ff */
[----:B------:R-:W-:Y:S01]  /*15a0*/  ISETP.GE.AND P2, PT, R4, 0x1, PT ;  /* 0x000000010400780c */ /* 0x000fe20003f46270 */
[----:B-1----:R-:W-:-:S12]  /*15b0*/  @P1 BRA `(.L_x_17) ;  /* 0x0000000000081947 */ /* 0x002fd80003800000 */
[----:B------:R-:W1:Y:S02]  /*15c0*/  SYNCS.PHASECHK.TRANS64.TRYWAIT P1, [R3+URZ], R0 ;  /* 0x00000000030075a7 */ /* 0x000e64000802017f */
[----:B-1----:R-:W-:Y:S05]  /*15d0*/  @!P1 BRA `(.L_x_18) ;  /* 0x0000007400549947 */ /* 0x002fea0003800000 */
.L_x_17:
[----:B------:R-:W-:Y:S05]  /*15e0*/  WARPSYNC.ALL ;  /* 0x0000000000007948 */ /* 0x000fea0003800000 */
[----:B------:R-:W-:Y:S01]  /*15f0*/  UIADD3 UR4, UR46, 0x2c180, URZ ;  /* 0x0002c1802e047890 */ /* 0x000fe2000fffe03f */
[----:B------:R-:W-:Y:S01]  /*1600*/  WARPGROUP.ARRIVE ;  /* 0x00000000000079c5 */ /* 0x000fe20000000000 */
[----:B------:R-:W-:Y:S02]  /*1610*/  ULEA UR10, UR41, UR45, 0xa ;  /* 0x0000002d290a7291 */ /* 0x000fe4000f8e503f */
[----:B------:R-:W-:Y:S01]  /*1620*/  USHF.R.U32.HI UR4, URZ, 0x4, UR4 ;  /* 0x000000043f047899 */ /* 0x000fe20008011604 */
[----:B------:R-:W-:Y:S01]  /*1630*/  UMOV UR5, 0x80000020 ;  /* 0x8000002000057882 */ /* 0x000fe20000000000 */
[----:B------:R-:W-:-:S02]  /*1640*/  UMOV UR7, 0x80000020 ;  /* 0x8000002000077882 */ /* 0x000fc40000000000 */
[----:B------:R-:W-:Y:S02]  /*1650*/  ULOP3.LUT UR4, UR4, 0x3fff, URZ, 0xc0, !UPT ;  /* 0x00003fff04047892 */ /* 0x000fe4000f8ec03f */
[----:B------:R-:W-:Y:S02]  /*1660*/  UIADD3 UR11, UR10, 0x200, URZ ;  /* 0x000002000a0b7890 */ /* 0x000fe4000fffe03f */
[----:B------:R-:W-:-:S03]  /*1670*/  ULOP3.LUT UR8, UR4, 0x10000, URZ, 0xfc, !UPT ;  /* 0x0001000004087892 */ /* 0x000fc6000f8efc3f */
[----:B------:R-:W-:Y:S01]  /*1680*/  UMOV UR4, UR10 ;  /* 0x0000000a00047c82 */ /* 0x000fe20008000000 */
[----:B------:R-:W-:-:S07]  /*1690*/  ULEA UR9, UR41, UR8, 0x8 ;  /* 0x0000000829097291 */ /* 0x000fce000f8e403f */
[----:B------:R-:W-:Y:S02]  /*16a0*/  UMOV UR6, UR9 ;  /* 0x0000000900067c82 */ /* 0x000fe40008000000 */
[----:B------:R-:W-:Y:S01]  /*16b0*/  HGMMA.64x64x16.F32.BF16 R56, gdesc[UR4], RZ, !UPT, gsb0 ;  /* 0x00e00000043879f0 */ /* 0x000fe2000c0018ff */
[----:B------:R-:W-:Y:S01]  /*16c0*/  UMOV UR4, UR11 ;  /* 0x0000000b00047c82 */ /* 0x000fe20008000000 */
[----:B------:R-:W-:Y:S01]  /*16d0*/  UMOV UR5, 0x80000020 ;  /* 0x8000002000057882 */ /* 0x000fe20000000000 */
[----:B------:R-:W-:Y:S02]  /*16e0*/  WARPGROUP.DEPBAR.LE gsb0, 0x0 ;  /* 0x00008000000079c5 */ /* 0x000fe40000010000 */
[----:B------:R-:W-:-:S06]  /*16f0*/  WARPGROUP.ARRIVE ;  /* 0x00000000000079c5 */ /* 0x000fcc0000000000 */
[----:B------:R-:W-:Y:S01]  /*1700*/  HGMMA.64x64x16.F32.BF16 R24, gdesc[UR4], RZ, !UPT, gsb0 ;  /* 0x00e00000041879f0 */ /* 0x000fe2000c0018ff */
[----:B------:R-:W-:Y:S02]  /*1710*/  UIADD3 UR4, UR10, 0x2, URZ ;  /* 0x000000020a047890 */ /* 0x000fe4000fffe03f */
[----:B------:R-:W-:Y:S01]  /*1720*/  UIADD3 UR6, UR9, 0x2, URZ ;  /* 0x0000000209067890 */ /* 0x000fe2000fffe03f */
[----:B------:R-:W-:Y:S01]  /*1730*/  UMOV UR5, 0x80000020 ;  /* 0x8000002000057882 */ /* 0x000fe20000000000 */
[----:B------:R-:W-:Y:S01]  /*1740*/  UMOV UR7, 0x80000020 ;  /* 0x8000002000077882 */ /* 0x000fe20000000000 */
[----:B------:R-:W-:Y:S01]  /*1750*/  UIADD3 UR10, UR10, 0x202, URZ ;  /* 0x000002020a0a7890 */ /* 0x000fe2000fffe03f */
[----:B------:R-:W-:Y:S02]  /*1760*/  WARPGROUP.DEPBAR.LE gsb0, 0x0 ;  /* 0x00008000000079c5 */ /* 0x000fe40000010000 */
[----:B------:R-:W-:-:S06]  /*1770*/  WARPGROUP.ARRIVE ;  /* 0x00000000000079c5 */ /* 0x000fcc0000000000 */
[----:B------:R-:W-:Y:S01]  /*1780*/  HGMMA.64x64x16.F32.BF16 R56, gdesc[UR4], R56, gsb0 ;  /* 0x00e00000043879f0 */ /* 0x000fe20008001838 */
[----:B------:R-:W-:Y:S01]  /*1790*/  UMOV UR4, UR10 ;  /* 0x0000000a00047c82 */ /* 0x000fe20008000000 */
[----:B------:R-:W-:Y:S01]  /*17a0*/  UMOV UR5, 0x80000020 ;  /* 0x8000002000057882 */ /* 0x000fe20000000000 */
[----:B------:R-:W-:Y:S02]  /*17b0*/  WARPGROUP.DEPBAR.LE gsb0, 0x0 ;  /* 0x00008000000079c5 */ /* 0x000fe40000010000 */
[----:B------:R-:W-:-:S06]  /*17c0*/  WARPGROUP.ARRIVE ;  /* 0x00000000000079c5 */ /* 0x000fcc0000000000 */
[----:B------:R-:W-:Y:S03]  /*17d0*/  HGMMA.64x64x16.F32.BF16 R24, gdesc[UR4], R24, gsb0 ;  /* 0x00e00000041879f0 */ /* 0x000fe60008001818 */
[----:B------:R-:W-:Y:S02]  /*17e0*/  WARPGROUP.DEPBAR.LE gsb0, 0x0 ;  /* 0x00008000000079c5 */ /* 0x000fe40000010000 */
[----:B------:R-:W-:Y:S05]  /*17f0*/  @!P2 BRA `(.L_x_19) ;  /* 0x000000040014a947 */ /* 0x000fea0003800000 */
[----:B------:R-:W-:Y:S01]  /*1800*/  UIADD3 UR4, UR41, 0x1, URZ ;  /* 0x0000000129047890 */ /* 0x000fe2000fffe03f */
[----:B01----:R-:W-:Y:S01]  /*1810*/  IMAD.U32 R0, RZ, RZ, UR44 ;  /* 0x0000002cff007e24 */ /* 0x003fe2000f8e00ff */
[----:B------:R-:W-:Y:S02]  /*1820*/  UMOV UR10, UR41 ;  /* 0x00000029000a7c82 */ /* 0x000fe40008000000 */
[----:B------:R-:W-:-:S04]  /*1830*/  UISETP.NE.AND UP0, UPT, UR4, 0xb, UPT ;  /* 0x0000000b0400788c */ /* 0x000fc8000bf05270 */
[----:B------:R-:W-:Y:S02]  /*1840*/  USEL UR5, URZ, 0x1, UP0 ;  /* 0x000000013f057887 */ /* 0x000fe40008000000 */
[----:B------:R-:W-:Y:S02]  /*1850*/  USEL UR9, UR4, URZ, UP0 ;  /* 0x0000003f04097287 */ /* 0x000fe40008000000 */
[----:B------:R-:W-:-:S06]  /*1860*/  ULOP3.LUT UR5, UR40, UR5, URZ, 0x3c, !UPT ;  /* 0x0000000528057292 */ /* 0x000fcc000f8e3c3f */
[----:B------:R-:W-:-:S07]  /*1870*/  IMAD.U32 R5, RZ, RZ, UR5 ;  /* 0x00000005ff057e24 */ /* 0x000fce000f8e00ff */
.L_x_26:
[----:B01----:R-:W-:Y:S05]  /*1880*/  @!P0 BRA `(.L_x_20) ;  /* 0x0000000000048947 */ /* 0x003fea0003800000 */
[----:B------:R-:W-:Y:S01]  /*1890*/  BPT.TRAP 0x1 ;  /* 0x000000040000795c */ /* 0x000fe20000300000 */
.L_x_20:
[----:B------:R-:W0:Y:S01]  /*18a0*/  S2UR UR5, SR_CgaCtaId ;  /* 0x00000000000579c3 */ /* 0x000e220000008800 */
[----:B------:R-:W-:Y:S01]  /*18b0*/  UMOV UR4, 0x400 ;  /* 0x0000040000047882 */ /* 0x000fe20000000000 */
[----:B------:R-:W-:Y:S01]  /*18c0*/  SHF.L.U32 R3, R5, 0x1f, RZ ;  /* 0x0000001f05037819 */ /* 0x000fe200000006ff */
[----:B0-----:R-:W-:-:S04]  /*18d0*/  ULEA UR14, UR5, UR4, 0x18 ;  /* 0x00000004050e7291 */ /* 0x001fc8000f8ec03f */
[----:B------:R-:W-:-:S09]  /*18e0*/  ULEA UR4, UR9, UR14, 0x3 ;  /* 0x0000000e09047291 */ /* 0x000fd2000f8e183f */
[----:B------:R0:W1:Y:S01]  /*18f0*/  SYNCS.PHASECHK.TRANS64.TRYWAIT P1, [UR4], R3 ;  /* 0x00000003ff0075a7 */ /* 0x0000620008020144 */
[----:B------:R-:W-:Y:S05]  /*1900*/  @!P0 BRA `(.L_x_21) ;  /* 0x0000000000048947 */ /* 0x000fea0003800000 */
[----:B------:R-:W-:Y:S01]  /*1910*/  BPT.TRAP 0x1 ;  /* 0x000000040000795c */ /* 0x000fe20000300000 */
.L_x_21:
[----:B-1----:R-:W-:Y:S05]  /*1920*/  @P1 BRA `(.L_x_22) ;  /* 0x0000000000081947 */ /* 0x002fea0003800000 */
[----:B------:R-:W1:Y:S02]  /*1930*/  SYNCS.PHASECHK.TRANS64.TRYWAIT P1, [UR4], R3 ;  /* 0x00000003ff0075a7 */ /* 0x000e640008020144 */
[----:B-1----:R-:W-:Y:S05]  /*1940*/  @!P1 BRA `(.L_x_23) ;  /* 0x00000070008c9947 */ /* 0x002fea0003800000 */
.L_x_22:
[----:B------:R-:W-:Y:S01]  /*1950*/  ULEA UR11, UR9, UR8, 0x8 ;  /* 0x00000008090b7291 */ /* 0x000fe2000f8e403f */
[----:B------:R-:W-:Y:S01]  /*1960*/  WARPGROUP.ARRIVE ;  /* 0x00000000000079c5 */ /* 0x000fe20000000000 */
[----:B------:R-:W-:Y:S01]  /*1970*/  ULEA UR12, UR9, UR45, 0xa ;  /* 0x0000002d090c7291 */ /* 0x000fe2000f8e503f */
[----:B------:R-:W-:Y:S01]  /*1980*/  UMOV UR7, 0x80000020 ;  /* 0x8000002000077882 */ /* 0x000fe20000000000 */
[----:B------:R-:W-:Y:S02]  /*1990*/  UMOV UR5, 0x80000020 ;  /* 0x8000002000057882 */ /* 0x000fe40000000000 */
[----:B------:R-:W-:Y:S01]  /*19a0*/  UIADD3 UR13, UR12, 0x200, URZ ;  /* 0x000002000c0d7890 */ /* 0x000fe2000fffe03f */
[----:B------:R-:W-:Y:S02]  /*19b0*/  UMOV UR6, UR11 ;  /* 0x0000000b00067c82 */ /* 0x000fe40008000000 */
[----:B------:R-:W-:Y:S02]  /*19c0*/  UMOV UR4, UR12 ;  /* 0x0000000c00047c82 */ /* 0x000fe40008000000 */
[----:B------:R-:W-:Y:S01]  /*19d0*/  HGMMA.64x64x16.F32.BF16 R56, gdesc[UR4], R56, gsb0 ;  /* 0x00e00000043879f0 */ /* 0x000fe20008001838 */
[----:B------:R-:W-:Y:S01]  /*19e0*/  UMOV UR5, 0x80000020 ;  /* 0x8000002000057882 */ /* 0x000fe20000000000 */
[----:B------:R-:W-:Y:S01]  /*19f0*/  UMOV UR4, UR13 ;  /* 0x0000000d00047c82 */ /* 0x000fe20008000000 */
[----:B------:R-:W-:-:S02]  /*1a00*/  WARPGROUP.DEPBAR.LE gsb0, 0x0 ;  /* 0x00008000000079c5 */ /* 0x000fc40000010000 */
[----:B------:R-:W-:-:S06]  /*1a10*/  WARPGROUP.ARRIVE ;  /* 0x00000000000079c5 */ /* 0x000fcc0000000000 */
[----:B------:R-:W-:Y:S01]  /*1a20*/  HGMMA.64x64x16.F32.BF16 R24, gdesc[UR4], R24, gsb0 ;  /* 0x00e00000041879f0 */ /* 0x000fe20008001818 */
        /* <DEDUP_REMOVED lines=15> */
[----:B------:R-:W-:Y:S01]  /*1b20*/  BPT.TRAP 0x1 ;  /* 0x000000040000795c */ /* 0x000fe20000300000 */
.L_x_24:
[----:B------:R-:W-:Y:S01]  /*1b30*/  ULEA UR4, UR10, UR14, 0x3 ;  /* 0x0000000e0a047291 */ /* 0x000fe2000f8e183f */
[----:B------:R-:W-:-:S03]  /*1b40*/  ISETP.GT.U32.AND P1, PT, R18, 0x1, PT ;  /* 0x000000011200780c */ /* 0x000fc60003f24070 */
[----:B------:R-:W-:-:S04]  /*1b50*/  UIADD3 UR4, UR4, 0x58, URZ ;  /* 0x0000005804047890 */ /* 0x000fc8000fffe03f */
[----:B------:R-:W-:-:S09]  /*1b60*/  UPRMT UR4, URZ, 0x654, UR4 ;  /* 0x000006543f047896 */ /* 0x000fd20008000004 */
[----:B------:R-:W-:Y:S01]  /*1b70*/  SYNCS.ARRIVE.TRANS64.RED.A1T0 RZ, [UR4], RZ ;  /* 0x000000ffffff79a7 */ /* 0x000fe20008100404 */
[----:B------:R-:W-:Y:S05]  /*1b80*/  @P1 BRA `(.L_x_25) ;  /* 0x0000000000041947 */ /* 0x000fea0003800000 */
[----:B------:R-:W-:Y:S01]  /*1b90*/  BPT.TRAP 0x1 ;  /* 0x000000040000795c */ /* 0x000fe20000300000 */
.L_x_25:
[----:B------:R-:W-:Y:S01]  /*1ba0*/  UIADD3 UR9, UR9, 0x1, URZ ;  /* 0x0000000109097890 */ /* 0x000fe2000fffe03f */
[C---:B------:R-:W-:Y:S01]  /*1bb0*/  ISETP.GT.AND P1, PT, R0.reuse, 0x1, PT ;  /* 0x000000010000780c */ /* 0x040fe20003f24270 */
[----:B------:R-:W-:Y:S01]  /*1bc0*/  UIADD3 UR10, UR10, 0x1, URZ ;  /* 0x000000010a0a7890 */ /* 0x000fe2000fffe03f */
[----:B------:R-:W-:Y:S01]  /*1bd0*/  VIADD R0, R0, 0xffffffff ;  /* 0xffffffff00007836 */ /* 0x000fe20000000000 */
[----:B------:R-:W-:Y:S02]  /*1be0*/  UISETP.NE.AND UP0, UPT, UR9, 0xb, UPT ;  /* 0x0000000b0900788c */ /* 0x000fe4000bf05270 */
[----:B------:R-:W-:Y:S02]  /*1bf0*/  UISETP.NE.AND UP1, UPT, UR10, 0xb, UPT ;  /* 0x0000000b0a00788c */ /* 0x000fe4000bf25270 */
[----:B------:R-:W-:Y:S02]  /*1c00*/  USEL UR4, URZ, 0x1, UP0 ;  /* 0x000000013f047887 */ /* 0x000fe40008000000 */
[----:B------:R-:W-:-:S02]  /*1c10*/  USEL UR9, UR9, URZ, UP0 ;  /* 0x0000003f09097287 */ /* 0x000fc40008000000 */
[----:B------:R-:W-:Y:S02]  /*1c20*/  USEL UR10, UR10, URZ, UP1 ;  /* 0x0000003f0a0a7287 */ /* 0x000fe40008800000 */
[----:B------:R-:W-:Y:S01]  /*1c30*/  LOP3.LUT R5, R5, UR4, RZ, 0x3c, !PT ;  /* 0x0000000405057c12 */ /* 0x000fe2000f8e3cff */
[----:B------:R-:W-:Y:S09]  /*1c40*/  @P1 BRA `(.L_x_26) ;  /* 0xfffffffc000c1947 */ /* 0x000ff2000383ffff */
.L_x_19:
[----:B01----:R-:W0:Y:S02]  /*1c50*/  LDC R0, c[0x0][0x28c] ;  /* 0x0000a300ff007b82 */ /* 0x003e240000000800 */
[----:B0-----:R-:W-:-:S13]  /*1c60*/  ISETP.GE.AND P1, PT, R0, 0x1, PT ;  /* 0x000000010000780c */ /* 0x001fda0003f26270 */
[----:B------:R-:W-:Y:S05]  /*1c70*/  @!P1 BRA `(.L_x_27) ;  /* 0x0000000000409947 */ /* 0x000fea0003800000 */
[----:B------:R-:W-:Y:S05]  /*1c80*/  @!P0 BRA `(.L_x_28) ;  /* 0x0000000000048947 */ /* 0x000fea0003800000 */
[----:B------:R-:W-:Y:S01]  /*1c90*/  BPT.TRAP 0x1 ;  /* 0x000000040000795c */ /* 0x000fe20000300000 */
.L_x_28:
[----:B------:R-:W0:Y:S01]  /*1ca0*/  S2UR UR7, SR_CgaCtaId ;  /* 0x00000000000779c3 */ /* 0x000e220000008800 */
[----:B------:R-:W-:Y:S01]  /*1cb0*/  UIADD3 UR6, UR44, UR41, URZ ;  /* 0x000000292c067290 */ /* 0x000fe2000fffe03f */
[----:B------:R-:W-:-:S03]  /*1cc0*/  ISETP.GT.U32.AND P0, PT, R18, 0x1, PT ;  /* 0x000000011200780c */ /* 0x000fc60003f04070 */
[----:B------:R-:W-:-:S04]  /*1cd0*/  UIMAD.WIDE.U32 UR4, UR6, -0x45d1745d, URZ ;  /* 0xba2e8ba3060478a5 */ /* 0x000fc8000f8e003f */
[----:B------:R-:W-:-:S03]  /*1ce0*/  USHF.R.U32.HI UR4, URZ, 0x3, UR5 ;  /* 0x000000033f047899 */ /* 0x000fc60008011605 */
[----:B------:R-:W-:Y:S01]  /*1cf0*/  UMOV UR5, 0x400 ;  /* 0x0000040000057882 */ /* 0x000fe20000000000 */
[----:B------:R-:W-:Y:S02]  /*1d00*/  UIMAD UR6, UR4, -0xb, UR6 ;  /* 0xfffffff5040678a4 */ /* 0x000fe4000f8e0206 */
[----:B0-----:R-:W-:-:S04]  /*1d10*/  ULEA UR5, UR7, UR5, 0x18 ;  /* 0x0000000507057291 */ /* 0x001fc8000f8ec03f */
[----:B------:R-:W-:-:S04]  /*1d20*/  ULEA UR6, UR6, UR5, 0x3 ;  /* 0x0000000506067291 */ /* 0x000fc8000f8e183f */
[----:B------:R-:W-:-:S04]  /*1d30*/  UIADD3 UR6, UR6, 0x58, URZ ;  /* 0x0000005806067890 */ /* 0x000fc8000fffe03f */
[----:B------:R-:W-:-:S09]  /*1d40*/  UPRMT UR6, URZ, 0x654, UR6 ;  /* 0x000006543f067896 */ /* 0x000fd20008000006 */
[----:B------:R-:W-:Y:S01]  /*1d50*/  SYNCS.ARRIVE.TRANS64.RED.A1T0 RZ, [UR6], RZ ;  /* 0x000000ffffff79a7 */ /* 0x000fe20008100406 */
[----:B------:R-:W-:Y:S05]  /*1d60*/  @P0 BRA `(.L_x_27) ;  /* 0x0000000000040947 */ /* 0x000fea0003800000 */
[----:B------:R-:W-:Y:S01]  /*1d70*/  BPT.TRAP 0x1 ;  /* 0x000000040000795c */ /* 0x000fe20000300000 */
.L_x_27:
[----:B------:R-:W-:Y:S01]  /*1d80*/  IMAD.SHL.U32 R3, R100, 0x40, RZ ;  /* 0x0000004064037824 */ /* 0x000fe200078e00ff */
[----:B------:R-:W-:Y:S01]  /*1d90*/  UIADD3 UR41, UR43, UR41, URZ ;  /* 0x000000292b297290 */ /* 0x000fe2000fffe03f */
[----:B------:R-:W-:Y:S01]  /*1da0*/  SHF.R.S32.HI R21, RZ, 0x1f, R19 ;  /* 0x0000001fff157819 */ /* 0x000fe20000011413 */
[----:B------:R-:W-:Y:S01]  /*1db0*/  ULDC UR7, c[0x0][0x288] ;  /* 0x0000a20000077ab9 */ /* 0x000fe20000000800 */
[----:B------:R-:W-:Y:S01]  /*1dc0*/  IMAD.SHL.U32 R6, R107, 0x100, RZ ;  /* 0x000001006b067824 */ /* 0x000fe200078e00ff */
[C---:B------:R-:W-:Y:S01]  /*1dd0*/  LOP3.LUT R8, R3.reuse, 0x6, R96, 0xf8, !PT ;  /* 0x0000000603087812 */ /* 0x040fe200078ef860 */
[----:B------:R-:W-:Y:S01]  /*1de0*/  UISETP.GT.U32.AND UP0, UPT, UR41, 0xa, UPT ;  /* 0x0000000a2900788c */ /* 0x000fe2000bf04070 */
[----:B------:R-:W-:Y:S01]  /*1df0*/  ISETP.GE.AND P0, PT, R3, UR7, PT ;  /* 0x0000000703007c0c */ /* 0x000fe2000bf06270 */
[----:B------:R-:W-:Y:S01]  /*1e00*/  ULDC.64 UR4, c[0x0][0x5d0] ;  /* 0x0001740000047ab9 */ /* 0x000fe20000000a00 */
[----:B------:R-:W-:Y:S01]  /*1e10*/  SHF.R.S32.HI R9, RZ, 0x1f, R8 ;  /* 0x0000001fff097819 */ /* 0x000fe20000011408 */
[----:B------:R-:W-:Y:S01]  /*1e20*/  ULDC UR10, c[0x0][0x284] ;  /* 0x0000a100000a7ab9 */ /* 0x000fe20000000800 */
[----:B------:R-:W-:Y:S01]  /*1e30*/  IMAD R0, R21, UR4, RZ ;  /* 0x0000000415007c24 */ /* 0x000fe2000f8e02ff */
[----:B------:R-:W-:Y:S01]  /*1e40*/  UISETP.LT.U32.AND UP0, UPT, UR43, 0xb, UP0 ;  /* 0x0000000b2b00788c */ /* 0x000fe20008701070 */
[----:B------:R-:W-:Y:S01]  /*1e50*/  ISETP.GE.OR P0, PT, R6, UR10, P0 ;  /* 0x0000000a06007c0c */ /* 0x000fe20008706670 */
[----:B------:R-:W-:Y:S01]  /*1e60*/  UISETP.GE.U32.AND UP1, UPT, UR43, 0xb, UPT ;  /* 0x0000000b2b00788c */ /* 0x000fe2000bf26070 */
[C---:B------:R-:W-:Y:S01]  /*1e70*/  IMAD R7, R19.reuse, UR5, R0 ;  /* 0x0000000513077c24 */ /* 0x040fe2000f8e0200 */
[----:B------:R-:W-:Y:S01]  /*1e80*/  USEL UR6, URZ, 0x1, !UP0 ;  /* 0x000000013f067887 */ /* 0x000fe2000c000000 */
[----:B------:R-:W-:Y:S01]  /*1e90*/  IMAD.WIDE.U32 R4, R19, UR4, R8 ;  /* 0x0000000413047c25 */ /* 0x000fe2000f8e0008 */
[----:B------:R-:W-:Y:S01]  /*1ea0*/  UIMAD.WIDE.U32 UR4, UR41, -0x45d1745d, URZ ;  /* 0xba2e8ba3290478a5 */ /* 0x000fe2000f8e003f */
[----:B------:R-:W-:-:S02]  /*1eb0*/  ULDC.64 UR8, c[0x0][0x5c8] ;  /* 0x0001720000087ab9 */ /* 0x000fc40000000a00 */
[----:B------:R-:W-:Y:S01]  /*1ec0*/  IMAD.WIDE R106, R107, 0x100, R22 ;  /* 0x000001006b6a7825 */ /* 0x000fe200078e0216 */
[----:B------:R-:W-:Y:S02]  /*1ed0*/  USHF.R.U32.HI UR4, URZ, 0x3, UR5 ;  /* 0x000000033f047899 */ /* 0x000fe40008011605 */
[----:B------:R-:W-:Y:S01]  /*1ee0*/  ULOP3.LUT UR40, UR40, UR6, URZ, 0x3c, !UPT ;  /* 0x0000000628287292 */ /* 0x000fe2000f8e3c3f */
[----:B------:R-:W-:Y:S01]  /*1ef0*/  IMAD R11, R107, UR8, RZ ;  /* 0x000000086b0b7c24 */ /* 0x000fe2000f8e02ff */
[----:B------:R-:W-:Y:S01]  /*1f00*/  UIMAD UR41, UR4, -0xb, UR41 ;  /* 0xfffffff5042978a4 */ /* 0x000fe2000f8e0229 */
[----:B------:R-:W-:Y:S01]  /*1f10*/  IMAD.IADD R5, R5, 0x1, R7 ;  /* 0x0000000105057824 */ /* 0x000fe200078e0207 */
[----:B------:R-:W-:Y:S01]  /*1f20*/  @UP1 ULOP3.LUT UR40, UR40, 0x1, UR4, 0x78, !UPT ;  /* 0x0000000128281892 */ /* 0x000fe2000f8e7804 */
[C---:B------:R-:W-:Y:S02]  /*1f30*/  IMAD R11, R106.reuse, UR9, R11 ;  /* 0x000000096a0b7c24 */ /* 0x040fe4000f8e020b */
[----:B------:R-:W-:-:S04]  /*1f40*/  IMAD.WIDE.U32 R110, R106, UR8, R4 ;  /* 0x000000086a6e7c25 */ /* 0x000fc8000f8e0004 */
[----:B------:R-:W-:Y:S01]  /*1f50*/  IMAD.MOV.U32 R0, RZ, RZ, -0x1 ;  /* 0xffffffffff007424 */ /* 0x000fe200078e00ff */
[----:B------:R-:W-:Y:S06]  /*1f60*/  @P0 BRA `(.L_x_29) ;  /* 0x0000004c00000947 */ /* 0x000fec0003800000 */
[----:B-----5:R-:W-:Y:S01]  /*1f70*/  FSETP.NEU.AND P1, PT, R89, RZ, PT ;  /* 0x000000ff5900720b */ /* 0x020fe20003f2d000 */
[----:B------:R-:W-:Y:S01]  /*1f80*/  IMAD.IADD R4, R90, 0x1, -R3 ;  /* 0x000000015a047824 */ /* 0x000fe200078e0a03 */
[----:B------:R-:W-:Y:S01]  /*1f90*/  BSSY B0, `(.L_x_29) ;  /* 0x00004bd000007945 */ /* 0x000fe20003800000 */
[----:B------:R-:W-:Y:S02]  /*1fa0*/  IMAD.IADD R3, R99, 0x1, -R6 ;  /* 0x0000000163037824 */ /* 0x000fe400078e0a06 */
[----:B------:R-:W-:Y:S01]  /*1fb0*/  IMAD.IADD R103, R111, 0x1, R11 ;  /* 0x000000016f677824 */ /* 0x000fe200078e020b */
[----:B------:R-:W-:-:S04]  /*1fc0*/  ISETP.GT.AND P6, PT, R4, RZ, PT ;  /* 0x000000ff0400720c */ /* 0x000fc80003fc4270 */
[----:B------:R-:W-:-:S03]  /*1fd0*/  ISETP.GT.AND P0, PT, R3, RZ, P6 ;  /* 0x000000ff0300720c */ /* 0x000fc60003704270 */
[----:B------:R-:W-:Y:S10]  /*1fe0*/  @!P1 BRA `(.L_x_30) ;  /* 0x0000003400709947 */ /* 0x000ff40003800000 */
[----:B------:R-:W0:Y:S01]  /*1ff0*/  LDC.64 R14, c[0x0][0x5b8] ;  /* 0x00016e00ff0e7b82 */ /* 0x000e220000000a00 */
[----:B------:R-:W-:-:S07]  /*2000*/  ULDC.64 UR4, c[0x0][0x5c0] ;  /* 0x0001700000047ab9 */ /* 0x000fce0000000a00 */
[----:B------:R-:W1:Y:S08]  /*2010*/  LDC.64 R104, c[0x0][0x5b0] ;  /* 0x00016c00ff687b82 */ /* 0x000e700000000a00 */
[----:B------:R-:W2:Y:S01]  /*2020*/  LDC.64 R12, c[0x0][0x5a8] ;  /* 0x00016a00ff0c7b82 */ /* 0x000ea20000000a00 */
[-C--:B0-----:R-:W-:Y:S02]  /*2030*/  IMAD R6, R21, R14.reuse, RZ ;  /* 0x0000000e15067224 */ /* 0x081fe400078e02ff */
[----:B------:R-:W-:-:S04]  /*2040*/  IMAD.WIDE.U32 R20, R19, R14, R8 ;  /* 0x0000000e13147225 */ /* 0x000fc800078e0008 */
[----:B------:R-:W-:Y:S02]  /*2050*/  IMAD R113, R19, R15, R6 ;  /* 0x0000000f13717224 */ /* 0x000fe400078e0206 */
[-C--:B-1----:R-:W-:Y:S02]  /*2060*/  IMAD R5, R107, R104.reuse, RZ ;  /* 0x000000686b057224 */ /* 0x082fe400078e02ff */
[----:B------:R-:W-:Y:S02]  /*2070*/  IMAD.IADD R101, R21, 0x1, R113 ;  /* 0x0000000115657824 */ /* 0x000fe400078e0271 */
[----:B------:R-:W-:Y:S02]  /*2080*/  IMAD.MOV.U32 R100, RZ, RZ, R20 ;  /* 0x000000ffff647224 */ /* 0x000fe400078e0014 */
[C---:B------:R-:W-:Y:S02]  /*2090*/  IMAD R117, R106.reuse, R105, R5 ;  /* 0x000000696a757224 */ /* 0x040fe400078e0205 */
[----:B------:R-:W-:-:S04]  /*20a0*/  IMAD.WIDE.U32 R6, R106, R104, R100 ;  /* 0x000000686a067225 */ /* 0x000fc800078e0064 */
[----:B------:R-:W-:Y:S01]  /*20b0*/  IMAD.IADD R5, R7, 0x1, R117 ;  /* 0x0000000107057824 */ /* 0x000fe200078e0275 */
[----:B--2---:R-:W-:-:S04]  /*20c0*/  LEA R10, P1, R6, R12, 0x1 ;  /* 0x0000000c060a7211 */ /* 0x004fc800078208ff */
[----:B------:R-:W-:-:S05]  /*20d0*/  LEA.HI.X R11, R6, R13, R5, 0x1, P1 ;  /* 0x0000000d060b7211 */ /* 0x000fca00008f0c05 */
[----:B------:R-:W2:Y:S01]  /*20e0*/  @P0 LDG.E.LTC128B.U16 R5, desc[UR38][R10.64] ;  /* 0x000000260a050981 */ /* 0x000ea2000c1e1520 */
[----:B------:R-:W-:Y:S01]  /*20f0*/  ISETP.GT.AND P4, PT, R4, 0x1, PT ;  /* 0x000000010400780c */ /* 0x000fe20003f84270 */
[----:B------:R-:W-:Y:S01]  /*2100*/  IMAD.WIDE.U32 R6, R106, R104, R8 ;  /* 0x000000686a067225 */ /* 0x000fe200078e0008 */
[----:B------:R-:W-:Y:S01]  /*2110*/  BSSY B1, `(.L_x_31) ;  /* 0x0000013000017945 */ /* 0x000fe20003800000 */
[----:B------:R-:W-:Y:S02]  /*2120*/  SHF.L.U64.HI R111, R104, 0x3, R105 ;  /* 0x00000003686f7819 */ /* 0x000fe40000010269 */
[----:B------:R-:W-:Y:S01]  /*2130*/  IMAD.IADD R7, R117, 0x1, R7 ;  /* 0x0000000175077824 */ /* 0x000fe200078e0207 */
[----:B------:R-:W-:Y:S01]  /*2140*/  P2R R116, PR, RZ, 0x10 ;  /* 0x00000010ff747803 */ /* 0x000fe20000000000 */
[----:B------:R-:W-:-:S04]  /*2150*/  IMAD.WIDE.U32 R108, R19, R14, R6 ;  /* 0x0000000e136c7225 */ /* 0x000fc800078e0006 */
[----:B------:R-:W-:Y:S01]  /*2160*/  IMAD.IADD R7, R113, 0x1, R109 ;  /* 0x0000000171077824 */ /* 0x000fe200078e026d */
[----:B------:R-:W-:-:S04]  /*2170*/  LEA R6, P2, R108, R12, 0x1 ;  /* 0x0000000c6c067211 */ /* 0x000fc800078408ff */
[----:B------:R-:W-:Y:S01]  /*2180*/  LEA.HI.X R7, R108, R13, R7, 0x1, P2 ;  /* 0x0000000d6c077211 */ /* 0x000fe200010f0c07 */
[----:B--2---:R-:W-:-:S04]  /*2190*/  IMAD.U32 R102, R5, 0x10000, RZ ;  /* 0x0001000005667824 */ /* 0x004fc800078e00ff */
[----:B------:R-:W-:Y:S01]  /*21a0*/  FMUL R15, R102, R89 ;  /* 0x00000059660f7220 */ /* 0x000fe20000400000 */
[----:B------:R-:W-:-:S03]  /*21b0*/  LEA R102, P1, R110, UR4, 0x1 ;  /* 0x000000046e667c11 */ /* 0x000fc6000f8208ff */
[----:B------:R-:W-:Y:S01]  /*21c0*/  FFMA R15, R56, R88, R15 ;  /* 0x00000058380f7223 */ /* 0x000fe2000000000f */
[----:B------:R-:W-:Y:S01]  /*21d0*/  LEA.HI.X R103, R110, UR5, R103, 0x1, P1 ;  /* 0x000000056e677c11 */ /* 0x000fe200088f0c67 */
[----:B------:R-:W-:Y:S01]  /*21e0*/  IMAD.SHL.U32 R110, R104, 0x8, RZ ;  /* 0x00000008686e7824 */ /* 0x000fe200078e00ff */
[----:B------:R-:W-:Y:S02]  /*21f0*/  ISETP.GT.AND P1, PT, R3, RZ, P4 ;  /* 0x000000ff0300720c */ /* 0x000fe40002724270 */
[----:B------:R-:W-:-:S05]  /*2200*/  F2FP.BF16.F32.PACK_AB R15, RZ, R15 ;  /* 0x0000000fff0f723e */ /* 0x000fca00000010ff */
[----:B------:R0:W-:Y:S06]  /*2210*/  @P0 STG.E.U16 desc[UR38][R102.64], R15 ;  /* 0x0000000f66000986 */ /* 0x0001ec000c101526 */
[----:B------:R-:W-:Y:S05]  /*2220*/  @!P1 BRA `(.L_x_32) ;  /* 0x0000000000049947 */ /* 0x000fea0003800000 */
[----:B------:R1:W5:Y:S02]  /*2230*/  LDG.E.LTC128B.U16 R5, desc[UR38][R6.64+0x2] ;  /* 0x0000022606057981 */ /* 0x000364000c1e1520 */
.L_x_32:
[----:B------:R-:W-:Y:S05]  /*2240*/  BSYNC B1 ;  /* 0x0000000000017941 */ /* 0x000fea0003800000 */
.L_x_31:
[----:B-----5:R-:W-:Y:S01]  /*2250*/  IMAD.U32 R10, R5, 0x10000, RZ ;  /* 0x00010000050a7824 */ /* 0x020fe200078e00ff */
[----:B------:R-:W-:Y:S01]  /*2260*/  ISETP.GT.AND P0, PT, R3, 0x8, P6 ;  /* 0x000000080300780c */ /* 0x000fe20003704270 */
[----:B------:R-:W-:Y:S01]  /*2270*/  IMAD.WIDE.U32 R114, R106, R104, R110 ;  /* 0x000000686a727225 */ /* 0x000fe200078e006e */
[----:B0-----:R-:W-:-:S03]  /*2280*/  PRMT R15, R5, 0x7610, R15 ;  /* 0x00007610050f7816 */ /* 0x001fc6000000000f */
[----:B------:R-:W-:Y:S01]  /*2290*/  FMUL R10, R10, R89 ;  /* 0x000000590a0a7220 */ /* 0x000fe20000400000 */
[----:B------:R-:W-:Y:S01]  /*22a0*/  IMAD.IADD R117, R117, 0x1, R115 ;  /* 0x0000000175757824 */ /* 0x000fe200078e0273 */
[----:B------:R-:W-:Y:S02]  /*22b0*/  IADD3 R11, P2, R20, R114, RZ ;  /* 0x00000072140b7210 */ /* 0x000fe40007f5e0ff */
[----:B------:R-:W-:-:S03]  /*22c0*/  FFMA R57, R57, R88, R10 ;  /* 0x0000005839397223 */ /* 0x000fc6000000000a */
[----:B------:R-:W-:Y:S01]  /*22d0*/  IMAD.X R56, R117, 0x1, R101, P2 ;  /* 0x0000000175387824 */ /* 0x000fe200010e0665 */
[C---:B------:R-:W-:Y:S02]  /*22e0*/  LEA R10, P2, R11.reuse, R12, 0x1 ;  /* 0x0000000c0b0a7211 */ /* 0x040fe400078408ff */
[----:B------:R-:W-:Y:S02]  /*22f0*/  F2FP.BF16.F32.PACK_AB R57, RZ, R57 ;  /* 0x00000039ff39723e */ /* 0x000fe400000010ff */
[----:B------:R-:W-:Y:S01]  /*2300*/  LEA.HI.X R11, R11, R13, R56, 0x1, P2 ;  /* 0x0000000d0b0b7211 */ /* 0x000fe200010f0c38 */
[----:B------:R-:W-:Y:S01]  /*2310*/  @P1 IMAD.MOV.U32 R56, RZ, RZ, R102 ;  /* 0x000000ffff381224 */ /* 0x000fe200078e0066 */
[----:B------:R-:W-:Y:S01]  /*2320*/  PRMT R109, R57, 0x7610, R109 ;  /* 0x00007610396d7816 */ /* 0x000fe2000000006d */
[----:B------:R-:W-:-:S05]  /*2330*/  @P1 IMAD.MOV.U32 R57, RZ, RZ, R103 ;  /* 0x000000ffff391224 */ /* 0x000fca00078e0067 */
[----:B------:R0:W-:Y:S04]  /*2340*/  @P1 STG.E.U16 desc[UR38][R56.64+0x2], R109 ;  /* 0x0000026d38001986 */ /* 0x0001e8000c101526 */
[----:B------:R-:W2:Y:S01]  /*2350*/  @P0 LDG.E.LTC128B.U16 R15, desc[UR38][R10.64] ;  /* 0x000000260a0f0981 */ /* 0x000ea2000c1e1520 */
[----:B------:R-:W-:Y:S01]  /*2360*/  IADD3 R114, P1, R8, R114, RZ ;  /* 0x0000007208727210 */ /* 0x000fe20007f3e0ff */
[----:B------:R-:W-:Y:S01]  /*2370*/  BSSY B1, `(.L_x_33) ;  /* 0x0000012000017945 */ /* 0x000fe20003800000 */
[----:B------:R-:W-:-:S03]  /*2380*/  SHF.L.U64.HI R119, R94, 0x1, R93 ;  /* 0x000000015e777819 */ /* 0x000fc6000001025d */
[----:B------:R-:W-:Y:S01]  /*2390*/  IMAD.X R115, R9, 0x1, R117, P1 ;  /* 0x0000000109737824 */ /* 0x000fe200008e0675 */
[----:B------:R-:W-:Y:S01]  /*23a0*/  ISETP.GT.AND P1, PT, R3, 0x8, P4 ;  /* 0x000000080300780c */ /* 0x000fe20002724270 */
[----:B------:R-:W-:Y:S02]  /*23b0*/  IMAD.SHL.U32 R117, R94, 0x2, RZ ;  /* 0x000000025e757824 */ /* 0x000fe400078e00ff */
[----:B------:R-:W-:-:S04]  /*23c0*/  IMAD.WIDE.U32 R114, R19, R14, R114 ;  /* 0x0000000e13727225 */ /* 0x000fc800078e0072 */
[----:B0-----:R-:W-:Y:S01]  /*23d0*/  IMAD.IADD R57, R113, 0x1, R115 ;  /* 0x0000000171397824 */ /* 0x001fe200078e0273 */
[----:B------:R-:W-:-:S04]  /*23e0*/  LEA R56, P3, R114, R12, 0x1 ;  /* 0x0000000c72387211 */ /* 0x000fc800078608ff */
[----:B------:R-:W-:Y:S01]  /*23f0*/  LEA.HI.X R57, R114, R13, R57, 0x1, P3 ;  /* 0x0000000d72397211 */ /* 0x000fe200018f0c39 */
[----:B--2---:R-:W-:-:S04]  /*2400*/  IMAD.U32 R108, R15, 0x10000, RZ ;  /* 0x000100000f6c7824 */ /* 0x004fc800078e00ff */
[----:B------:R-:W-:Y:S01]  /*2410*/  FMUL R5, R108, R89 ;  /* 0x000000596c057220 */ /* 0x000fe20000400000 */
[----:B------:R-:W-:-:S03]  /*2420*/  IADD3 R108, P2, R117, R102, RZ ;  /* 0x00000066756c7210 */ /* 0x000fc60007f5e0ff */
[----:B------:R-:W-:Y:S02]  /*2430*/  FFMA R5, R58, R88, R5 ;  /* 0x000000583a057223 */ /* 0x000fe40000000005 */
[----:B------:R-:W-:-:S03]  /*2440*/  IMAD.X R109, R119, 0x1, R103, P2 ;  /* 0x00000001776d7824 */ /* 0x000fc600010e0667 */
[----:B------:R-:W-:-:S05]  /*2450*/  F2FP.BF16.F32.PACK_AB R5, RZ, R5 ;  /* 0x00000005ff05723e */ /* 0x000fca00000010ff */
[----:B------:R0:W-:Y:S01]  /*2460*/  @P0 STG.E.U16 desc[UR38][R108.64], R5 ;  /* 0x000000056c000986 */ /* 0x0001e2000c101526 */
[----:B------:R-:W-:Y:S05]  /*2470*/  @!P1 BRA `(.L_x_34) ;  /* 0x0000000000049947 */ /* 0x000fea0003800000 */
[----:B------:R2:W5:Y:S02]  /*2480*/  LDG.E.LTC128B.U16 R15, desc[UR38][R56.64+0x2] ;  /* 0x00000226380f7981 */ /* 0x000564000c1e1520 */
.L_x_34:
[----:B------:R-:W-:Y:S05]  /*2490*/  BSYNC B1 ;  /* 0x0000000000017941 */ /* 0x000fea0003800000 */
.L_x_33:
[----:B-----5:R-:W-:Y:S01]  /*24a0*/  IMAD.U32 R10, R15, 0x10000, RZ ;  /* 0x000100000f0a7824 */ /* 0x020fe200078e00ff */
[----:B------:R-:W-:Y:S01]  /*24b0*/  ISETP.GT.AND P4, PT, R4, 0x8, PT ;  /* 0x000000080400780c */ /* 0x000fe20003f84270 */
[----:B------:R-:W-:Y:S01]  /*24c0*/  IMAD.MOV.U32 R58, RZ, RZ, R108 ;  /* 0x000000ffff3a7224 */ /* 0x000fe200078e006c */
[----:B------:R-:W-:Y:S01]  /*24d0*/  BSSY B1, `(.L_x_35) ;  /* 0x000000b000017945 */ /* 0x000fe20003800000 */
[----:B------:R-:W-:Y:S01]  /*24e0*/  FMUL R10, R10, R89 ;  /* 0x000000590a0a7220 */ /* 0x000fe20000400000 */
[----:B------:R-:W-:Y:S02]  /*24f0*/  ISETP.GT.AND P0, PT, R3, RZ, P4 ;  /* 0x000000ff0300720c */ /* 0x000fe40002704270 */
[----:B------:R-:W-:Y:S01]  /*2500*/  P2R R115, PR, RZ, 0x10 ;  /* 0x00000010ff737803 */ /* 0x000fe20000000000 */
[----:B------:R-:W-:Y:S01]  /*2510*/  FFMA R10, R59, R88, R10 ;  /* 0x000000583b0a7223 */ /* 0x000fe2000000000a */
[----:B------:R-:W-:Y:S01]  /*2520*/  IMAD.MOV.U32 R59, RZ, RZ, R109 ;  /* 0x000000ffff3b7224 */ /* 0x000fe200078e006d */
[----:B------:R-:W-:-:S03]  /*2530*/  PRMT R114, R15, 0x7610, R114 ;  /* 0x000076100f727816 */ /* 0x000fc60000000072 */
[----:B------:R-:W-:-:S05]  /*2540*/  F2FP.BF16.F32.PACK_AB R10, RZ, R10 ;  /* 0x0000000aff0a723e */ /* 0x000fca00000010ff */
[----:B------:R3:W-:Y:S01]  /*2550*/  @P1 STG.E.U16 desc[UR38][R58.64+0x2], R10 ;  /* 0x0000020a3a001986 */ /* 0x0007e2000c101526 */
[----:B------:R-:W-:Y:S05]  /*2560*/  @!P0 BRA `(.L_x_36) ;  /* 0x0000000000048947 */ /* 0x000fea0003800000 */
[----:B------:R4:W5:Y:S02]  /*2570*/  LDG.E.LTC128B.U16 R114, desc[UR38][R6.64+0x10] ;  /* 0x0000102606727981 */ /* 0x000964000c1e1520 */
.L_x_36:
[----:B------:R-:W-:Y:S05]  /*2580*/  BSYNC B1 ;  /* 0x0000000000017941 */ /* 0x000fea0003800000 */
.L_x_35:
[----:B---3-5:R-:W-:Y:S01]  /*2590*/  IMAD.U32 R10, R114, 0x10000, RZ ;  /* 0x00010000720a7824 */ /* 0x028fe200078e00ff */
[C---:B0-----:R-:W-:Y:S01]  /*25a0*/  SHF.L.U64.HI R5, R95.reuse, 0x1, R92 ;  /* 0x000000015f057819 */ /* 0x041fe2000001025c */
[----:B------:R-:W-:Y:S01]  /*25b0*/  IMAD.SHL.U32 R15, R95, 0x2, RZ ;  /* 0x000000025f0f7824 */ /* 0x000fe200078e00ff */
[----:B------:R-:W-:Y:S01]  /*25c0*/  ISETP.GT.AND P3, PT, R4, 0x9, PT ;  /* 0x000000090400780c */ /* 0x000fe20003f64270 */
[----:B------:R-:W-:Y:S01]  /*25d0*/  FMUL R11, R10, R89 ;  /* 0x000000590a0b7220 */ /* 0x000fe20000400000 */
[----:B------:R-:W-:Y:S02]  /*25e0*/  BSSY B1, `(.L_x_37) ;  /* 0x000000a000017945 */ /* 0x000fe40003800000 */
[----:B------:R-:W-:Y:S01]  /*25f0*/  IADD3 R10, P1, P2, R15, R102, R117 ;  /* 0x000000660f0a7210 */ /* 0x000fe20007a3e075 */
[----:B------:R-:W-:Y:S01]  /*2600*/  FFMA R60, R60, R88, R11 ;  /* 0x000000583c3c7223 */ /* 0x000fe2000000000b */
[----:B------:R-:W-:Y:S02]  /*2610*/  P2R R117, PR, RZ, 0x8 ;  /* 0x00000008ff757803 */ /* 0x000fe40000000000 */
[----:B------:R-:W-:-:S02]  /*2620*/  IADD3.X R11, R5, R103, R119, P1, P2 ;  /* 0x00000067050b7210 */ /* 0x000fc40000fe4477 */
[----:B------:R-:W-:Y:S02]  /*2630*/  F2FP.BF16.F32.PACK_AB R60, RZ, R60 ;  /* 0x0000003cff3c723e */ /* 0x000fe400000010ff */
[----:B------:R-:W-:-:S03]  /*2640*/  ISETP.GT.AND P1, PT, R3, RZ, P3 ;  /* 0x000000ff0300720c */ /* 0x000fc60001f24270 */
[----:B------:R0:W-:Y:S10]  /*2650*/  @P0 STG.E.U16 desc[UR38][R102.64+0x10], R60 ;  /* 0x0000103c66000986 */ /* 0x0001f4000c101526 */
[----:B------:R-:W-:Y:S05]  /*2660*/  @!P1 BRA `(.L_x_38) ;  /* 0x0000000000049947 */ /* 0x000fea0003800000 */
[----:B------:R3:W5:Y:S02]  /*2670*/  LDG.E.LTC128B.U16 R114, desc[UR38][R6.64+0x12] ;  /* 0x0000122606727981 */ /* 0x000764000c1e1520 */
.L_x_38:
[----:B------:R-:W-:Y:S05]  /*2680*/  BSYNC B1 ;  /* 0x0000000000017941 */ /* 0x000fea0003800000 */
.L_x_37:
[----:B0----5:R-:W-:Y:S01]  /*2690*/  IMAD.U32 R60, R114, 0x10000, RZ ;  /* 0x00010000723c7824 */ /* 0x021fe200078e00ff */
[----:B------:R-:W-:Y:S01]  /*26a0*/  ISETP.GT.AND P0, PT, R3, 0x8, P4 ;  /* 0x000000080300780c */ /* 0x000fe20002704270 */
[----:B------:R-:W-:Y:S02]  /*26b0*/  BSSY B1, `(.L_x_39) ;  /* 0x000000a000017945 */ /* 0x000fe40003800000 */
[----:B------:R-:W-:-:S04]  /*26c0*/  FMUL R60, R60, R89 ;  /* 0x000000593c3c7220 */ /* 0x000fc80000400000 */
[----:B------:R-:W-:Y:S01]  /*26d0*/  FFMA R60, R61, R88, R60 ;  /* 0x000000583d3c7223 */ /* 0x000fe2000000003c */
[----:B------:R-:W-:-:S04]  /*26e0*/  @P1 IMAD.MOV.U32 R61, RZ, RZ, R103 ;  /* 0x000000ffff3d1224 */ /* 0x000fc800078e0067 */
[----:B------:R-:W-:-:S04]  /*26f0*/  F2FP.BF16.F32.PACK_AB R60, RZ, R60 ;  /* 0x0000003cff3c723e */ /* 0x000fc800000010ff */
[----:B------:R-:W-:Y:S01]  /*2700*/  PRMT R118, R60, 0x7610, R118 ;  /* 0x000076103c767816 */ /* 0x000fe20000000076 */
[----:B------:R-:W-:-:S05]  /*2710*/  @P1 IMAD.MOV.U32 R60, RZ, RZ, R102 ;  /* 0x000000ffff3c1224 */ /* 0x000fca00078e0066 */
[----:B------:R0:W-:Y:S01]  /*2720*/  @P1 STG.E.U16 desc[UR38][R60.64+0x12], R118 ;  /* 0x000012763c001986 */ /* 0x0001e2000c101526 */
[----:B------:R-:W-:Y:S05]  /*2730*/  @!P0 BRA `(.L_x_40) ;  /* 0x0000000000048947 */ /* 0x000fea0003800000 */
[----:B------:R0:W5:Y:S02]  /*2740*/  LDG.E.LTC128B.U16 R114, desc[UR38][R56.64+0x10] ;  /* 0x0000102638727981 */ /* 0x000164000c1e1520 */
.L_x_40:
[----:B------:R-:W-:Y:S05]  /*2750*/  BSYNC B1 ;  /* 0x0000000000017941 */ /* 0x000fea0003800000 */
.L_x_39:
[----:B0----5:R-:W-:Y:S01]  /*2760*/  IMAD.U32 R60, R114, 0x10000, RZ ;  /* 0x00010000723c7824 */ /* 0x021fe200078e00ff */
[----:B------:R-:W-:Y:S01]  /*2770*/  ISETP.GT.AND P1, PT, R3, 0x8, P3 ;  /* 0x000000080300780c */ /* 0x000fe20001f24270 */
[----:B------:R-:W-:Y:S02]  /*2780*/  BSSY B1, `(.L_x_41) ;  /* 0x0000007000017945 */ /* 0x000fe40003800000 */
[----:B------:R-:W-:-:S04]  /*2790*/  FMUL R61, R60, R89 ;  /* 0x000000593c3d7220 */ /* 0x000fc80000400000 */
[----:B------:R-:W-:-:S05]  /*27a0*/  FFMA R61, R62, R88, R61 ;  /* 0x000000583e3d7223 */ /* 0x000fca000000003d */
[----:B------:R-:W-:-:S05]  /*27b0*/  F2FP.BF16.F32.PACK_AB R61, RZ, R61 ;  /* 0x0000003dff3d723e */ /* 0x000fca00000010ff */
[----:B------:R0:W-:Y:S01]  /*27c0*/  @P0 STG.E.U16 desc[UR38][R58.64+0x10], R61 ;  /* 0x0000103d3a000986 */ /* 0x0001e2000c101526 */
[----:B------:R-:W-:Y:S05]  /*27d0*/  @!P1 BRA `(.L_x_42) ;  /* 0x0000000000049947 */ /* 0x000fea0003800000 */
[----:B------:R0:W5:Y:S02]  /*27e0*/  LDG.E.LTC128B.U16 R114, desc[UR38][R56.64+0x12] ;  /* 0x0000122638727981 */ /* 0x000164000c1e1520 */
.L_x_42:
[----:B------:R-:W-:Y:S05]  /*27f0*/  BSYNC B1 ;  /* 0x0000000000017941 */ /* 0x000fea0003800000 */
.L_x_41:
[----:B-----5:R-:W-:Y:S01]  /*2800*/  IMAD.U32 R60, R114, 0x10000, RZ ;  /* 0x00010000723c7824 */ /* 0x020fe200078e00ff */
[----:B------:R-:W-:Y:S01]  /*2810*/  IADD3 R121, P0, R106, 0x80, RZ ;  /* 0x000000806a797810 */ /* 0x000fe20007f1e0ff */
[----:B------:R-:W-:Y:S01]  /*2820*/  BSSY B1, `(.L_x_43) ;  /* 0x000000b000017945 */ /* 0x000fe20003800000 */
[----:B------:R-:W-:Y:S01]  /*2830*/  ISETP.GT.AND P2, PT, R4, 0x10, PT ;  /* 0x000000100400780c */ /* 0x000fe20003f44270 */
[----:B------:R-:W-:Y:S02]  /*2840*/  FMUL R60, R60, R89 ;  /* 0x000000593c3c7220 */ /* 0x000fe40000400000 */
[----:B------:R-:W-:Y:S01]  /*2850*/  IMAD.X R107, RZ, RZ, R107, P0 ;  /* 0x000000ffff6b7224 */ /* 0x000fe200000e066b */
[----:B------:R-:W-:Y:S01]  /*2860*/  ISETP.GT.AND P0, PT, R3, RZ, P2 ;  /* 0x000000ff0300720c */ /* 0x000fe20001704270 */
[----:B------:R-:W-:Y:S01]  /*2870*/  FFMA R60, R63, R88, R60 ;  /* 0x000000583f3c7223 */ /* 0x000fe2000000003c */
[----:B------:R-:W-:-:S04]  /*2880*/  P2R R118, PR, RZ, 0x4 ;  /* 0x00000004ff767803 */ /* 0x000fc80000000000 */
[----:B------:R-:W-:-:S05]  /*2890*/  F2FP.BF16.F32.PACK_AB R60, RZ, R60 ;  /* 0x0000003cff3c723e */ /* 0x000fca00000010ff */
[----:B------:R0:W-:Y:S02]  /*28a0*/  @P1 STG.E.U16 desc[UR38][R58.64+0x12], R60 ;  /* 0x0000123c3a001986 */ /* 0x0001e4000c101526 */
[----:B------:R-:W-:Y:S05]  /*28b0*/  @!P0 BRA `(.L_x_44) ;  /* 0x0000000000048947 */ /* 0x000fea0003800000 */
[----:B------:R0:W5:Y:S02]  /*28c0*/  LDG.E.LTC128B.U16 R114, desc[UR38][R6.64+0x20] ;  /* 0x0000202606727981 */ /* 0x000164000c1e1520 */
.L_x_44:
[----:B------:R-:W-:Y:S05]  /*28d0*/  BSYNC B1 ;  /* 0x0000000000017941 */ /* 0x000fea0003800000 */
.L_x_43:
[----:B0----5:R-:W-:Y:S01]  /*28e0*/  IMAD.U32 R60, R114, 0x10000, RZ ;  /* 0x00010000723c7824 */ /* 0x021fe200078e00ff */
[----:B------:R-:W-:Y:S01]  /*28f0*/  ISETP.GT.AND P1, PT, R4, 0x11, PT ;  /* 0x000000110400780c */ /* 0x000fe20003f24270 */
[-C--:B------:R-:W-:Y:S01]  /*2900*/  IMAD.WIDE.U32 R62, R121, R104.reuse, R8 ;  /* 0x00000068793e7225 */ /* 0x080fe200078e0008 */
[----:B------:R-:W-:Y:S03]  /*2910*/  BSSY B1, `(.L_x_45) ;  /* 0x0000021000017945 */ /* 0x000fe60003800000 */
[----:B------:R-:W-:Y:S01]  /*2920*/  FMUL R21, R60, R89 ;  /* 0x000000593c157220 */ /* 0x000fe20000400000 */
[----:B------:R-:W-:-:S03]  /*2930*/  IMAD R60, R107, R104, RZ ;  /* 0x000000686b3c7224 */ /* 0x000fc600078e02ff */
[----:B------:R-:W-:Y:S01]  /*2940*/  FFMA R21, R64, R88, R21 ;  /* 0x0000005840157223 */ /* 0x000fe20000000015 */
[C---:B------:R-:W-:Y:S02]  /*2950*/  IMAD R119, R121.reuse, R105, R60 ;  /* 0x0000006979777224 */ /* 0x040fe400078e023c */
[----:B------:R-:W-:Y:S02]  /*2960*/  IMAD.WIDE.U32 R60, R121, R104, R100 ;  /* 0x00000068793c7225 */ /* 0x000fe400078e0064 */
[----:B------:R-:W-:Y:S02]  /*2970*/  F2FP.BF16.F32.PACK_AB R21, RZ, R21 ;  /* 0x00000015ff15723e */ /* 0x000fe400000010ff */
[----:B------:R-:W-:Y:S02]  /*2980*/  IMAD.IADD R63, R119, 0x1, R63 ;  /* 0x00000001773f7824 */ /* 0x000fe400078e023f */
[----:B------:R-:W-:Y:S01]  /*2990*/  PRMT R105, R21, 0x7610, R105 ;  /* 0x0000761015697816 */ /* 0x000fe20000000069 */
[----:B------:R-:W-:-:S02]  /*29a0*/  IMAD.IADD R21, R61, 0x1, R119 ;  /* 0x000000013d157824 */ /* 0x000fc400078e0277 */
[----:B------:R-:W-:Y:S02]  /*29b0*/  IMAD.WIDE.U32 R106, R19, R14, R62 ;  /* 0x0000000e136a7225 */ /* 0x000fe400078e003e */
[----:B------:R0:W-:Y:S01]  /*29c0*/  @P0 STG.E.U16 desc[UR38][R102.64+0x20], R105 ;  /* 0x0000206966000986 */ /* 0x0001e2000c101526 */
[----:B------:R-:W-:-:S04]  /*29d0*/  LEA R62, P0, R60, R12, 0x1 ;  /* 0x0000000c3c3e7211 */ /* 0x000fc800078008ff */
[----:B------:R-:W-:Y:S01]  /*29e0*/  LEA.HI.X R63, R60, R13, R21, 0x1, P0 ;  /* 0x0000000d3c3f7211 */ /* 0x000fe200000f0c15 */
[----:B------:R-:W-:Y:S01]  /*29f0*/  IMAD.IADD R21, R113, 0x1, R107 ;  /* 0x0000000171157824 */ /* 0x000fe200078e026b */
[----:B------:R-:W-:-:S04]  /*2a00*/  LEA R60, P0, R106, R12, 0x1 ;  /* 0x0000000c6a3c7211 */ /* 0x000fc800078008ff */
[----:B------:R-:W-:Y:S01]  /*2a10*/  LEA.HI.X R61, R106, R13, R21, 0x1, P0 ;  /* 0x0000000d6a3d7211 */ /* 0x000fe200000f0c15 */
[----:B0-----:R-:W-:-:S04]  /*2a20*/  IMAD.WIDE.U32 R104, R121, R104, R110 ;  /* 0x0000006879687225 */ /* 0x001fc800078e006e */
[----:B------:R-:W-:Y:S01]  /*2a30*/  IMAD.IADD R119, R119, 0x1, R105 ;  /* 0x0000000177777824 */ /* 0x000fe200078e0269 */
[----:B------:R-:W-:-:S05]  /*2a40*/  IADD3 R64, P0, R20, R104, RZ ;  /* 0x0000006814407210 */ /* 0x000fca0007f1e0ff */
[----:B------:R-:W-:Y:S01]  /*2a50*/  IMAD.X R100, R119, 0x1, R101, P0 ;  /* 0x0000000177647824 */ /* 0x000fe200000e0665 */
[----:B------:R-:W-:-:S05]  /*2a60*/  IADD3 R20, P0, R8, R104, RZ ;  /* 0x0000006808147210 */ /* 0x000fca0007f1e0ff */
[----:B------:R-:W-:Y:S01]  /*2a70*/  IMAD.X R21, R9, 0x1, R119, P0 ;  /* 0x0000000109157824 */ /* 0x000fe200000e0677 */
[----:B------:R-:W-:Y:S01]  /*2a80*/  LEA R8, P0, R64, R12, 0x1 ;  /* 0x0000000c40087211 */ /* 0x000fe200078008ff */
[----:B------:R-:W-:-:S03]  /*2a90*/  IMAD.WIDE.U32 R20, R19, R14, R20 ;  /* 0x0000000e13147225 */ /* 0x000fc600078e0014 */
[----:B------:R-:W-:Y:S02]  /*2aa0*/  LEA.HI.X R9, R64, R13, R100, 0x1, P0 ;  /* 0x0000000d40097211 */ /* 0x000fe400000f0c64 */
[----:B------:R-:W-:Y:S01]  /*2ab0*/  P2R R100, PR, RZ, 0x2 ;  /* 0x00000002ff647803 */ /* 0x000fe20000000000 */
[----:B------:R-:W-:Y:S01]  /*2ac0*/  IMAD.IADD R113, R113, 0x1, R21 ;  /* 0x0000000171717824 */ /* 0x000fe200078e0215 */
[----:B------:R-:W-:-:S04]  /*2ad0*/  LEA R12, P0, R20, R12, 0x1 ;  /* 0x0000000c140c7211 */ /* 0x000fc800078008ff */
[----:B------:R-:W-:Y:S02]  /*2ae0*/  LEA.HI.X R13, R20, R13, R113, 0x1, P0 ;  /* 0x0000000d140d7211 */ /* 0x000fe400000f0c71 */
[----:B------:R-:W-:-:S13]  /*2af0*/  ISETP.GT.AND P0, PT, R3, RZ, P1 ;  /* 0x000000ff0300720c */ /* 0x000fda0000f04270 */
[----:B------:R-:W-:Y:S05]  /*2b00*/  @!P0 BRA `(.L_x_46) ;  /* 0x0000000000048947 */ /* 0x000fea0003800000 */
[----:B------:R0:W5:Y:S02]  /*2b10*/  LDG.E.LTC128B.U16 R114, desc[UR38][R6.64+0x22] ;  /* 0x0000222606727981 */ /* 0x000164000c1e1520 */
.L_x_46:
[----:B------:R-:W-:Y:S05]  /*2b20*/  BSYNC B1 ;  /* 0x0000000000017941 */ /* 0x000fea0003800000 */
.L_x_45:
[----:B-----5:R-:W-:Y:S01]  /*2b30*/  IMAD.U32 R14, R114, 0x10000, RZ ;  /* 0x00010000720e7824 */ /* 0x020fe200078e00ff */
[----:B------:R-:W-:Y:S01]  /*2b40*/  BSSY B1, `(.L_x_47) ;  /* 0x000000a000017945 */ /* 0x000fe20003800000 */
[----:B------:R-:W-:Y:S02]  /*2b50*/  @P0 IMAD.MOV.U32 R20, RZ, RZ, R102 ;  /* 0x000000ffff140224 */ /* 0x000fe400078e0066 */
[----:B------:R-:W-:Y:S01]  /*2b60*/  FMUL R14, R14, R89 ;  /* 0x000000590e0e7220 */ /* 0x000fe20000400000 */
[----:B------:R-:W-:-:S03]  /*2b70*/  @P0 IMAD.MOV.U32 R21, RZ, RZ, R103 ;  /* 0x000000ffff150224 */ /* 0x000fc600078e0067 */
[----:B------:R-:W-:-:S05]  /*2b80*/  FFMA R14, R65, R88, R14 ;  /* 0x00000058410e7223 */ /* 0x000fca000000000e */
[----:B------:R-:W-:-:S05]  /*2b90*/  F2FP.BF16.F32.PACK_AB R14, RZ, R14 ;  /* 0x0000000eff0e723e */ /* 0x000fca00000010ff */
[----:B------:R0:W-:Y:S01]  /*2ba0*/  @P0 STG.E.U16 desc[UR38][R20.64+0x22], R14 ;  /* 0x0000220e14000986 */ /* 0x0001e2000c101526 */
[----:B------:R-:W-:-:S13]  /*2bb0*/  ISETP.GT.AND P0, PT, R3, 0x8, P2 ;  /* 0x000000080300780c */ /* 0x000fda0001704270 */
[----:B0-----:R-:W-:Y:S05]  /*2bc0*/  @!P0 BRA `(.L_x_48) ;  /* 0x0000000000048947 */ /* 0x001fea0003800000 */
[----:B------:R0:W5:Y:S02]  /*2bd0*/  LDG.E.LTC128B.U16 R114, desc[UR38][R56.64+0x20] ;  /* 0x0000202638727981 */ /* 0x000164000c1e1520 */
.L_x_48:
[----:B------:R-:W-:Y:S05]  /*2be0*/  BSYNC B1 ;  /* 0x0000000000017941 */ /* 0x000fea0003800000 */
.L_x_47:
[----:B-----5:R-:W-:Y:S01]  /*2bf0*/  IMAD.U32 R14, R114, 0x10000, RZ ;  /* 0x00010000720e7824 */ /* 0x020fe200078e00ff */
[----:B------:R-:W-:Y:S03]  /*2c00*/  BSSY B1, `(.L_x_49) ;  /* 0x0000008000017945 */ /* 0x000fe60003800000 */
[----:B------:R-:W-:-:S04]  /*2c10*/  FMUL R19, R14, R89 ;  /* 0x000000590e137220 */ /* 0x000fc80000400000 */
[----:B------:R-:W-:-:S05]  /*2c20*/  FFMA R19, R66, R88, R19 ;  /* 0x0000005842137223 */ /* 0x000fca0000000013 */
[----:B------:R-:W-:-:S05]  /*2c30*/  F2FP.BF16.F32.PACK_AB R19, RZ, R19 ;  /* 0x00000013ff13723e */ /* 0x000fca00000010ff */
[----:B------:R0:W-:Y:S01]  /*2c40*/  @P0 STG.E.U16 desc[UR38][R58.64+0x20], R19 ;  /* 0x000020133a000986 */ /* 0x0001e2000c101526 */
[----:B------:R-:W-:-:S13]  /*2c50*/  ISETP.GT.AND P0, PT, R3, 0x8, P1 ;  /* 0x000000080300780c */ /* 0x000fda0000f04270 */
[----:B0-----:R-:W-:Y:S05]  /*2c60*/  @!P0 BRA `(.L_x_50) ;  /* 0x0000000000048947 */ /* 0x001fea0003800000 */
[----:B------:R0:W5:Y:S02]  /*2c70*/  LDG.E.LTC128B.U16 R114, desc[UR38][R56.64+0x22] ;  /* 0x0000222638727981 */ /* 0x000164000c1e1520 */
.L_x_50:
[----:B------:R-:W-:Y:S05]  /*2c80*/  BSYNC B1 ;  /* 0x0000000000017941 */ /* 0x000fea0003800000 */
.L_x_49:
[----:B-----5:R-:W-:Y:S01]  /*2c90*/  IMAD.U32 R14, R114, 0x10000, RZ ;  /* 0x00010000720e7824 */ /* 0x020fe200078e00ff */
[----:B------:R-:W-:Y:S01]  /*2ca0*/  ISETP.GT.AND P2, PT, R4, 0x18, PT ;  /* 0x000000180400780c */ /* 0x000fe20003f44270 */
[----:B------:R-:W-:Y:S02]  /*2cb0*/  BSSY B1, `(.L_x_51) ;  /* 0x0000009000017945 */ /* 0x000fe40003800000 */
[----:B------:R-:W-:Y:S01]  /*2cc0*/  FMUL R14, R14, R89 ;  /* 0x000000590e0e7220 */ /* 0x000fe20000400000 */
[----:B------:R-:W-:-:S03]  /*2cd0*/  P2R R101, PR, RZ, 0x4 ;  /* 0x00000004ff657803 */ /* 0x000fc60000000000 */
[----:B------:R-:W-:-:S05]  /*2ce0*/  FFMA R14, R67, R88, R14 ;  /* 0x00000058430e7223 */ /* 0x000fca000000000e */
[----:B------:R-:W-:-:S05]  /*2cf0*/  F2FP.BF16.F32.PACK_AB R14, RZ, R14 ;  /* 0x0000000eff0e723e */ /* 0x000fca00000010ff */
[----:B------:R0:W-:Y:S01]  /*2d00*/  @P0 STG.E.U16 desc[UR38][R58.64+0x22], R14 ;  /* 0x0000220e3a000986 */ /* 0x0001e2000c101526 */
[----:B------:R-:W-:-:S13]  /*2d10*/  ISETP.GT.AND P0, PT, R3, RZ, P2 ;  /* 0x000000ff0300720c */ /* 0x000fda0001704270 */
[----:B0-----:R-:W-:Y:S05]  /*2d20*/  @!P0 BRA `(.L_x_52) ;  /* 0x0000000000048947 */ /* 0x001fea0003800000 */
[----:B------:R0:W5:Y:S02]  /*2d30*/  LDG.E.LTC128B.U16 R114, desc[UR38][R6.64+0x30] ;  /* 0x0000302606727981 */ /* 0x000164000c1e1520 */
.L_x_52:
[----:B------:R-:W-:Y:S05]  /*2d40*/  BSYNC B1 ;  /* 0x0000000000017941 */ /* 0x000fea0003800000 */
.L_x_51:
[----:B-----5:R-:W-:Y:S01]  /*2d50*/  IMAD.U32 R14, R114, 0x10000, RZ ;  /* 0x00010000720e7824 */ /* 0x020fe200078e00ff */
[----:B------:R-:W-:Y:S01]  /*2d60*/  ISETP.GT.AND P1, PT, R4, 0x19, PT ;  /* 0x000000190400780c */ /* 0x000fe20003f24270 */
[----:B------:R-:W-:Y:S01]  /*2d70*/  @P0 IMAD.MOV.U32 R20, RZ, RZ, R102 ;  /* 0x000000ffff140224 */ /* 0x000fe200078e0066 */
[----:B------:R-:W-:Y:S01]  /*2d80*/  BSSY B1, `(.L_x_53) ;  /* 0x000000a000017945 */ /* 0x000fe20003800000 */
[----:B------:R-:W-:Y:S01]  /*2d90*/  FMUL R19, R14, R89 ;  /* 0x000000590e137220 */ /* 0x000fe20000400000 */
[----:B------:R-:W-:-:S03]  /*2da0*/  @P0 IMAD.MOV.U32 R21, RZ, RZ, R103 ;  /* 0x000000ffff150224 */ /* 0x000fc600078e0067 */
[----:B------:R-:W-:Y:S01]  /*2db0*/  FFMA R19, R68, R88, R19 ;  /* 0x0000005844137223 */ /* 0x000fe20000000013 */
[----:B------:R-:W-:-:S04]  /*2dc0*/  P2R R68, PR, RZ, 0x2 ;  /* 0x00000002ff447803 */ /* 0x000fc80000000000 */
[----:B------:R-:W-:-:S05]  /*2dd0*/  F2FP.BF16.F32.PACK_AB R19, RZ, R19 ;  /* 0x00000013ff13723e */ /* 0x000fca00000010ff */
[----:B------:R0:W-:Y:S01]  /*2de0*/  @P0 STG.E.U16 desc[UR38][R20.64+0x30], R19 ;  /* 0x0000301314000986 */ /* 0x0001e2000c101526 */
[----:B------:R-:W-:-:S13]  /*2df0*/  ISETP.GT.AND P0, PT, R3, RZ, P1 ;  /* 0x000000ff0300720c */ /* 0x000fda0000f04270 */
[----:B0-----:R-:W-:Y:S05]  /*2e00*/  @!P0 BRA `(.L_x_54) ;  /* 0x0000000000048947 */ /* 0x001fea0003800000 */
[----:B------:R0:W5:Y:S02]  /*2e10*/  LDG.E.LTC128B.U16 R114, desc[UR38][R6.64+0x32] ;  /* 0x0000322606727981 */ /* 0x000164000c1e1520 */
.L_x_54:
[----:B------:R-:W-:Y:S05]  /*2e20*/  BSYNC B1 ;  /* 0x0000000000017941 */ /* 0x000fea0003800000 */
.L_x_53:
        /* <DEDUP_REMOVED lines=11> */
.L_x_56:
[----:B------:R-:W-:Y:S05]  /*2ee0*/  BSYNC B1 ;  /* 0x0000000000017941 */ /* 0x000fea0003800000 */
.L_x_55:
        /* <DEDUP_REMOVED lines=9> */
.L_x_58:
[----:B------:R-:W-:Y:S05]  /*2f80*/  BSYNC B1 ;  /* 0x0000000000017941 */ /* 0x000fea0003800000 */
.L_x_57:
        /* <DEDUP_REMOVED lines=11> */
.L_x_60:
[----:B------:R-:W-:Y:S05]  /*3040*/  BSYNC B1 ;  /* 0x0000000000017941 */ /* 0x000fea0003800000 */
.L_x_59:
[----:B-----5:R-:W-:Y:S01]  /*3050*/  IMAD.U32 R14, R114, 0x10000, RZ ;  /* 0x00010000720e7824 */ /* 0x020fe200078e00ff */
[----:B------:R-:W-:Y:S01]  /*3060*/  ISETP.GT.AND P1, PT, R4, 0x21, PT ;  /* 0x000000210400780c */ /* 0x000fe20003f24270 */
[----:B------:R-:W-:Y:S01]  /*3070*/  @P0 IMAD.MOV.U32 R20, RZ, RZ, R102 ;  /* 0x000000ffff140224 */ /* 0x000fe200078e0066 */
[----:B------:R-:W-:Y:S01]  /*3080*/  BSSY B1, `(.L_x_61) ;  /* 0x000000a000017945 */ /* 0x000fe20003800000 */
[----:B------:R-:W-:Y:S01]  /*3090*/  FMUL R19, R14, R89 ;  /* 0x000000590e137220 */ /* 0x000fe20000400000 */
[----:B------:R-:W-:Y:S01]  /*30a0*/  @P0 IMAD.MOV.U32 R21, RZ, RZ, R103 ;  /* 0x000000ffff150224 */ /* 0x000fe200078e0067 */
[----:B------:R-:W-:Y:S02]  /*30b0*/  P2R R70, PR, RZ, 0x2 ;  /* 0x00000002ff467803 */ /* 0x000fe40000000000 */
[----:B------:R-:W-:-:S05]  /*30c0*/  FFMA R19, R72, R88, R19 ;  /* 0x0000005848137223 */ /* 0x000fca0000000013 */
[----:B------:R-:W-:-:S05]  /*30d0*/  F2FP.BF16.F32.PACK_AB R19, RZ, R19 ;  /* 0x00000013ff13723e */ /* 0x000fca00000010ff */
[----:B------:R0:W-:Y:S01]  /*30e0*/  @P0 STG.E.U16 desc[UR38][R20.64+0x40], R19 ;  /* 0x0000401314000986 */ /* 0x0001e2000c101526 */
[----:B------:R-:W-:-:S13]  /*30f0*/  ISETP.GT.AND P0, PT, R3, RZ, P1 ;  /* 0x000000ff0300720c */ /* 0x000fda0000f04270 */
[----:B0-----:R-:W-:Y:S05]  /*3100*/  @!P0 BRA `(.L_x_62) ;  /* 0x0000000000048947 */ /* 0x001fea0003800000 */
[----:B------:R0:W5:Y:S02]  /*3110*/  LDG.E.LTC128B.U16 R114, desc[UR38][R6.64+0x42] ;  /* 0x0000422606727981 */ /* 0x000164000c1e1520 */
.L_x_62:
[----:B------:R-:W-:Y:S05]  /*3120*/  BSYNC B1 ;  /* 0x0000000000017941 */ /* 0x000fea0003800000 */
.L_x_61:
        /* <DEDUP_REMOVED lines=11> */
.L_x_64:
[----:B------:R-:W-:Y:S05]  /*31e0*/  BSYNC B1 ;  /* 0x0000000000017941 */ /* 0x000fea0003800000 */
.L_x_63:
        /* <DEDUP_REMOVED lines=9> */
.L_x_66:
[----:B------:R-:W-:Y:S05]  /*3280*/  BSYNC B1 ;  /* 0x0000000000017941 */ /* 0x000fea0003800000 */
.L_x_65:
        /* <DEDUP_REMOVED lines=11> */
.L_x_68:
[----:B------:R-:W-:Y:S05]  /*3340*/  BSYNC B1 ;  /* 0x0000000000017941 */ /* 0x000fea0003800000 */
.L_x_67:
        /* <DEDUP_REMOVED lines=13> */
.L_x_70:
[----:B------:R-:W-:Y:S05]  /*3420*/  BSYNC B1 ;  /* 0x0000000000017941 */ /* 0x000fea0003800000 */
.L_x_69:
        /* <DEDUP_REMOVED lines=11> */
.L_x_72:
[----:B------:R-:W-:Y:S05]  /*34e0*/  BSYNC B1 ;  /* 0x0000000000017941 */ /* 0x000fea0003800000 */
.L_x_71:
        /* <DEDUP_REMOVED lines=9> */
.L_x_74:
[----:B------:R-:W-:Y:S05]  /*3580*/  BSYNC B1 ;  /* 0x0000000000017941 */ /* 0x000fea0003800000 */
.L_x_73:
[----:B-----5:R-:W-:Y:S01]  /*3590*/  IMAD.U32 R14, R114, 0x10000, RZ ;  /* 0x00010000720e7824 */ /* 0x020fe200078e00ff */
[----:B------:R-:W-:Y:S01]  /*35a0*/  ISETP.GT.AND P3, PT, R4, 0x30, PT ;  /* 0x000000300400780c */ /* 0x000fe20003f64270 */
[----:B------:R-:W-:Y:S02]  /*35b0*/  BSSY B1, `(.L_x_75) ;  /* 0x0000008000017945 */ /* 0x000fe40003800000 */
[----:B------:R-:W-:-:S04]  /*35c0*/  FMUL R14, R14, R89 ;  /* 0x000000590e0e7220 */ /* 0x000fc80000400000 */
[----:B------:R-:W-:-:S05]  /*35d0*/  FFMA R14, R79, R88, R14 ;  /* 0x000000584f0e7223 */ /* 0x000fca000000000e */
[----:B------:R-:W-:-:S05]  /*35e0*/  F2FP.BF16.F32.PACK_AB R14, RZ, R14 ;  /* 0x0000000eff0e723e */ /* 0x000fca00000010ff */
[----:B------:R0:W-:Y:S01]  /*35f0*/  @P0 STG.E.U16 desc[UR38][R58.64+0x52], R14 ;  /* 0x0000520e3a000986 */ /* 0x0001e2000c101526 */
[----:B------:R-:W-:-:S13]  /*3600*/  ISETP.GT.AND P0, PT, R3, RZ, P3 ;  /* 0x000000ff0300720c */ /* 0x000fda0001f04270 */
[----:B0-----:R-:W-:Y:S05]  /*3610*/  @!P0 BRA `(.L_x_76) ;  /* 0x0000000000048947 */ /* 0x001fea0003800000 */
[----:B------:R0:W5:Y:S02]  /*3620*/  LDG.E.LTC128B.U16 R114, desc[UR38][R6.64+0x60] ;  /* 0x0000602606727981 */ /* 0x000164000c1e1520 */
.L_x_76:
[----:B------:R-:W-:Y:S05]  /*3630*/  BSYNC B1 ;  /* 0x0000000000017941 */ /* 0x000fea0003800000 */
.L_x_75:
[----:B-----5:R-:W-:Y:S01]  /*3640*/  IMAD.U32 R14, R114, 0x10000, RZ ;  /* 0x00010000720e7824 */ /* 0x020fe200078e00ff */
[----:B------:R-:W-:Y:S01]  /*3650*/  ISETP.GT.AND P2, PT, R4, 0x31, PT ;  /* 0x000000310400780c */ /* 0x000fe20003f44270 */
[----:B------:R-:W-:Y:S01]  /*3660*/  @P0 IMAD.MOV.U32 R20, RZ, RZ, R102 ;  /* 0x000000ffff140224 */ /* 0x000fe200078e0066 */
[----:B------:R-:W-:Y:S01]  /*3670*/  BSSY B1, `(.L_x_77) ;  /* 0x0000009000017945 */ /* 0x000fe20003800000 */
[----:B------:R-:W-:Y:S01]  /*3680*/  FMUL R19, R14, R89 ;  /* 0x000000590e137220 */ /* 0x000fe20000400000 */
[----:B------:R-:W-:-:S03]  /*3690*/  @P0 IMAD.MOV.U32 R21, RZ, RZ, R103 ;  /* 0x000000ffff150224 */ /* 0x000fc600078e0067 */
[----:B------:R-:W-:-:S05]  /*36a0*/  FFMA R19, R80, R88, R19 ;  /* 0x0000005850137223 */ /* 0x000fca0000000013 */
[----:B------:R-:W-:-:S05]  /*36b0*/  F2FP.BF16.F32.PACK_AB R19, RZ, R19 ;  /* 0x00000013ff13723e */ /* 0x000fca00000010ff */
[----:B------:R0:W-:Y:S01]  /*36c0*/  @P0 STG.E.U16 desc[UR38][R20.64+0x60], R19 ;  /* 0x0000601314000986 */ /* 0x0001e2000c101526 */
[----:B------:R-:W-:-:S13]  /*36d0*/  ISETP.GT.AND P0, PT, R3, RZ, P2 ;  /* 0x000000ff0300720c */ /* 0x000fda0001704270 */
[----:B0-----:R-:W-:Y:S05]  /*36e0*/  @!P0 BRA `(.L_x_78) ;  /* 0x0000000000048947 */ /* 0x001fea0003800000 */
[----:B------:R0:W5:Y:S02]  /*36f0*/  LDG.E.LTC128B.U16 R114, desc[UR38][R6.64+0x62] ;  /* 0x0000622606727981 */ /* 0x000164000c1e1520 */
.L_x_78:
[----:B------:R-:W-:Y:S05]  /*3700*/  BSYNC B1 ;  /* 0x0000000000017941 */ /* 0x000fea0003800000 */
.L_x_77:
        /* <DEDUP_REMOVED lines=11> */
.L_x_80:
[----:B------:R-:W-:Y:S05]  /*37c0*/  BSYNC B1 ;  /* 0x0000000000017941 */ /* 0x000fea0003800000 */
.L_x_79:
        /* <DEDUP_REMOVED lines=9> */
.L_x_82:
[----:B------:R-:W-:Y:S05]  /*3860*/  BSYNC B1 ;  /* 0x0000000000017941 */ /* 0x000fea0003800000 */
.L_x_81:
        /* <DEDUP_REMOVED lines=10> */
.L_x_84:
[----:B------:R-:W-:Y:S05]  /*3910*/  BSYNC B1 ;  /* 0x0000000000017941 */ /* 0x000fea0003800000 */
.L_x_83:
        /* <DEDUP_REMOVED lines=8> */
[----:B------:R-:W-:-:S05]  /*39a0*/  IADD3 R20, P0, R15, R108, RZ ;  /* 0x0000006c0f147210 */ /* 0x000fca0007f1e0ff */
[----:B------:R-:W-:Y:S01]  /*39b0*/  IMAD.X R21, R5, 0x1, R109, P0 ;  /* 0x0000000105157824 */ /* 0x000fe200000e066d */
[----:B------:R-:W-:-:S05]  /*39c0*/  IADD3 R64, P0, R15, R108, RZ ;  /* 0x0000006c0f407210 */ /* 0x000fca0007f1e0ff */
[----:B------:R-:W-:Y:S01]  /*39d0*/  IMAD.X R65, R5, 0x1, R109, P0 ;  /* 0x0000000105417824 */ /* 0x000fe200000e066d */
[----:B------:R-:W-:-:S05]  /*39e0*/  IADD3 R14, P0, R15, R102, RZ ;  /* 0x000000660f0e7210 */ /* 0x000fca0007f1e0ff */
[----:B------:R-:W-:Y:S01]  /*39f0*/  IMAD.X R15, R5, 0x1, R103, P0 ;  /* 0x00000001050f7824 */ /* 0x000fe200000e0667 */
[----:B------:R-:W-:-:S04]  /*3a00*/  ISETP.GT.AND P0, PT, R4, 0x39, PT ;  /* 0x000000390400780c */ /* 0x000fc80003f04270 */
[----:B------:R-:W-:-:S13]  /*3a10*/  ISETP.GT.AND P4, PT, R3, RZ, P0 ;  /* 0x000000ff0300720c */ /* 0x000fda0000784270 */
[----:B0-----:R-:W-:Y:S05]  /*3a20*/  @!P4 BRA `(.L_x_86) ;  /* 0x000000000004c947 */ /* 0x001fea0003800000 */
[----:B------:R0:W5:Y:S02]  /*3a30*/  LDG.E.LTC128B.U16 R114, desc[UR38][R6.64+0x72] ;  /* 0x0000722606727981 */ /* 0x000164000c1e1520 */
.L_x_86:
[----:B------:R-:W-:Y:S05]  /*3a40*/  BSYNC B1 ;  /* 0x0000000000017941 */ /* 0x000fea0003800000 */
.L_x_85:
        /* <DEDUP_REMOVED lines=9> */
.L_x_88:
[----:B------:R-:W-:Y:S05]  /*3ae0*/  BSYNC B1 ;  /* 0x0000000000017941 */ /* 0x000fea0003800000 */
.L_x_87:
        /* <DEDUP_REMOVED lines=9> */
.L_x_90:
[----:B------:R-:W-:Y:S05]  /*3b80*/  BSYNC B1 ;  /* 0x0000000000017941 */ /* 0x000fea0003800000 */
.L_x_89:
[----:B-----5:R-:W-:-:S04]  /*3b90*/  IMAD.U32 R4, R114, 0x10000, RZ ;  /* 0x0001000072047824 */ /* 0x020fc800078e00ff */
[----:B------:R-:W-:-:S04]  /*3ba0*/  FMUL R4, R4, R89 ;  /* 0x0000005904047220 */ /* 0x000fc80000400000 */
[----:B------:R-:W-:-:S05]  /*3bb0*/  FFMA R4, R87, R88, R4 ;  /* 0x0000005857047223 */ /* 0x000fca0000000004 */
[----:B------:R-:W-:-:S04]  /*3bc0*/  F2FP.BF16.F32.PACK_AB R4, RZ, R4 ;  /* 0x00000004ff04723e */ /* 0x000fc800000010ff */
[----:B-1-34-:R-:W-:-:S05]  /*3bd0*/  PRMT R6, R4, 0x7610, R6 ;  /* 0x0000761004067816 */ /* 0x01afca0000000006 */
[----:B------:R1:W-:Y:S01]  /*3be0*/  @P4 STG.E.U16 desc[UR38][R58.64+0x72], R6 ;  /* 0x000072063a004986 */ /* 0x0003e2000c101526 */
[----:B------:R-:W-:-:S13]  /*3bf0*/  ISETP.GT.AND P4, PT, R3, 0x80, P6 ;  /* 0x000000800300780c */ /* 0x000fda0003784270 */
[----:B------:R-:W3:Y:S01]  /*3c00*/  @P4 LDG.E.LTC128B.U16 R114, desc[UR38][R62.64] ;  /* 0x000000263e724981 */ /* 0x000ee2000c1e1520 */
[----:B------:R-:W-:Y:S01]  /*3c10*/  BSSY B1, `(.L_x_91) ;  /* 0x000000a000017945 */ /* 0x000fe20003800000 */
[----:B---3--:R-:W-:-:S04]  /*3c20*/  IMAD.U32 R4, R114, 0x10000, RZ ;  /* 0x0001000072047824 */ /* 0x008fc800078e00ff */
[----:B------:R-:W-:-:S04]  /*3c30*/  FMUL R5, R4, R89 ;  /* 0x0000005904057220 */ /* 0x000fc80000400000 */
[----:B------:R-:W-:-:S05]  /*3c40*/  FFMA R5, R24, R88, R5 ;  /* 0x0000005818057223 */ /* 0x000fca0000000005 */
[----:B------:R-:W-:-:S05]  /*3c50*/  F2FP.BF16.F32.PACK_AB R5, RZ, R5 ;  /* 0x00000005ff05723e */ /* 0x000fca00000010ff */
[----:B------:R1:W-:Y:S01]  /*3c60*/  @P4 STG.E.U16 desc[UR38][R14.64], R5 ;  /* 0x000000050e004986 */ /* 0x0003e2000c101526 */
[----:B------:R-:W-:-:S04]  /*3c70*/  ISETP.NE.AND P4, PT, R116, RZ, PT ;  /* 0x000000ff7400720c */ /* 0x000fc80003f85270 */
[----:B------:R-:W-:-:S13]  /*3c80*/  ISETP.GT.AND P4, PT, R3, 0x80, P4 ;  /* 0x000000800300780c */ /* 0x000fda0002784270 */
[----:B-1----:R-:W-:Y:S05]  /*3c90*/  @!P4 BRA `(.L_x_92) ;  /* 0x000000000004c947 */ /* 0x002fea0003800000 */
[----:B------:R1:W5:Y:S02]  /*3ca0*/  LDG.E.LTC128B.U16 R114, desc[UR38][R60.64+0x2] ;  /* 0x000002263c727981 */ /* 0x000364000c1e1520 */
.L_x_92:
[----:B------:R-:W-:Y:S05]  /*3cb0*/  BSYNC B1 ;  /* 0x0000000000017941 */ /* 0x000fea0003800000 */
.L_x_91:
[----:B-----5:R-:W-:Y:S01]  /*3cc0*/  IMAD.U32 R4, R114, 0x10000, RZ ;  /* 0x0001000072047824 */ /* 0x020fe200078e00ff */
[----:B------:R-:W-:Y:S01]  /*3cd0*/  ISETP.GT.AND P6, PT, R3, 0x88, P6 ;  /* 0x000000880300780c */ /* 0x000fe200037c4270 */
[----:B------:R-:W-:Y:S01]  /*3ce0*/  @P4 IMAD.MOV.U32 R5, RZ, RZ, R15 ;  /* 0x000000ffff054224 */ /* 0x000fe200078e000f */
[----:B------:R-:W-:Y:S01]  /*3cf0*/  BSSY B1, `(.L_x_93) ;  /* 0x0000009000017945 */ /* 0x000fe20003800000 */
[----:B------:R-:W-:-:S04]  /*3d00*/  FMUL R4, R4, R89 ;  /* 0x0000005904047220 */ /* 0x000fc80000400000 */
[----:B------:R-:W-:-:S05]  /*3d10*/  FFMA R4, R25, R88, R4 ;  /* 0x0000005819047223 */ /* 0x000fca0000000004 */
[----:B------:R-:W-:-:S04]  /*3d20*/  F2FP.BF16.F32.PACK_AB R4, RZ, R4 ;  /* 0x00000004ff04723e */ /* 0x000fc800000010ff */
[----:B------:R-:W-:Y:S01]  /*3d30*/  PRMT R6, R4, 0x7610, R6 ;  /* 0x0000761004067816 */ /* 0x000fe20000000006 */
[----:B------:R-:W-:-:S05]  /*3d40*/  @P4 IMAD.MOV.U32 R4, RZ, RZ, R14 ;  /* 0x000000ffff044224 */ /* 0x000fca00078e000e */
[----:B------:R3:W-:Y:S01]  /*3d50*/  @P4 STG.E.U16 desc[UR38][R4.64+0x2], R6 ;  /* 0x0000020604004986 */ /* 0x0007e2000c101526 */
[----:B------:R-:W-:Y:S05]  /*3d60*/  @!P6 BRA `(.L_x_94) ;  /* 0x000000000004e947 */ /* 0x000fea0003800000 */
[----:B------:R4:W5:Y:S02]  /*3d70*/  LDG.E.LTC128B.U16 R114, desc[UR38][R8.64] ;  /* 0x0000002608727981 */ /* 0x000964000c1e1520 */
.L_x_94:
[----:B------:R-:W-:Y:S05]  /*3d80*/  BSYNC B1 ;  /* 0x0000000000017941 */ /* 0x000fea0003800000 */
.L_x_93:
[----:B---3-5:R-:W-:Y:S01]  /*3d90*/  IMAD.U32 R4, R114, 0x10000, RZ ;  /* 0x0001000072047824 */ /* 0x028fe200078e00ff */
[----:B------:R-:W-:Y:S01]  /*3da0*/  ISETP.NE.AND P4, PT, R116, RZ, PT ;  /* 0x000000ff7400720c */ /* 0x000fe20003f85270 */
[----:B------:R-:W-:Y:S02]  /*3db0*/  BSSY B1, `(.L_x_95) ;  /* 0x0000008000017945 */ /* 0x000fe40003800000 */
[----:B------:R-:W-:Y:S01]  /*3dc0*/  FMUL R5, R4, R89 ;  /* 0x0000005904057220 */ /* 0x000fe20000400000 */
[----:B------:R-:W-:-:S03]  /*3dd0*/  ISETP.GT.AND P4, PT, R3, 0x88, P4 ;  /* 0x000000880300780c */ /* 0x000fc60002784270 */
[----:B------:R-:W-:-:S05]  /*3de0*/  FFMA R5, R26, R88, R5 ;  /* 0x000000581a057223 */ /* 0x000fca0000000005 */
[----:B------:R-:W-:-:S05]  /*3df0*/  F2FP.BF16.F32.PACK_AB R5, RZ, R5 ;  /* 0x00000005ff05723e */ /* 0x000fca00000010ff */
[----:B------:R3:W-:Y:S01]  /*3e00*/  @P6 STG.E.U16 desc[UR38][R20.64], R5 ;  /* 0x0000000514006986 */ /* 0x0007e2000c101526 */
[----:B------:R-:W-:Y:S05]  /*3e10*/  @!P4 BRA `(.L_x_96) ;  /* 0x000000000004c947 */ /* 0x000fea0003800000 */
[----:B------:R0:W5:Y:S02]  /*3e20*/  LDG.E.LTC128B.U16 R114, desc[UR38][R12.64+0x2] ;  /* 0x000002260c727981 */ /* 0x000164000c1e1520 */
.L_x_96:
[----:B------:R-:W-:Y:S05]  /*3e30*/  BSYNC B1 ;  /* 0x0000000000017941 */ /* 0x000fea0003800000 */
.L_x_95:
[----:B-----5:R-:W-:Y:S01]  /*3e40*/  IMAD.U32 R4, R114, 0x10000, RZ ;  /* 0x0001000072047824 */ /* 0x020fe200078e00ff */
[----:B------:R-:W-:Y:S01]  /*3e50*/  ISETP.NE.AND P6, PT, R115, RZ, PT ;  /* 0x000000ff7300720c */ /* 0x000fe20003fc5270 */
[----:B------:R-:W-:Y:S02]  /*3e60*/  BSSY B1, `(.L_x_97) ;  /* 0x0000008000017945 */ /* 0x000fe40003800000 */
[----:B------:R-:W-:-:S04]  /*3e70*/  FMUL R4, R4, R89 ;  /* 0x0000005904047220 */ /* 0x000fc80000400000 */
[----:B------:R-:W-:-:S05]  /*3e80*/  FFMA R4, R27, R88, R4 ;  /* 0x000000581b047223 */ /* 0x000fca0000000004 */
[----:B------:R-:W-:-:S05]  /*3e90*/  F2FP.BF16.F32.PACK_AB R4, RZ, R4 ;  /* 0x00000004ff04723e */ /* 0x000fca00000010ff */
[----:B------:R0:W-:Y:S01]  /*3ea0*/  @P4 STG.E.U16 desc[UR38][R64.64+0x2], R4 ;  /* 0x0000020440004986 */ /* 0x0001e2000c101526 */
[----:B------:R-:W-:-:S13]  /*3eb0*/  ISETP.GT.AND P4, PT, R3, 0x80, P6 ;  /* 0x000000800300780c */ /* 0x000fda0003784270 */
[----:B0-----:R-:W-:Y:S05]  /*3ec0*/  @!P4 BRA `(.L_x_98) ;  /* 0x000000000004c947 */ /* 0x001fea0003800000 */
[----:B------:R0:W5:Y:S02]  /*3ed0*/  LDG.E.LTC128B.U16 R114, desc[UR38][R60.64+0x10] ;  /* 0x000010263c727981 */ /* 0x000164000c1e1520 */
.L_x_98:
[----:B------:R-:W-:Y:S05]  /*3ee0*/  BSYNC B1 ;  /* 0x0000000000017941 */ /* 0x000fea0003800000 */
.L_x_97:
[----:B-----5:R-:W-:Y:S01]  /*3ef0*/  IMAD.U32 R4, R114, 0x10000, RZ ;  /* 0x0001000072047824 */ /* 0x020fe200078e00ff */
[----:B------:R-:W-:Y:S01]  /*3f00*/  ISETP.NE.AND P6, PT, R117, RZ, PT ;  /* 0x000000ff7500720c */ /* 0x000fe20003fc5270 */
[----:B------:R-:W-:Y:S02]  /*3f10*/  BSSY B1, `(.L_x_99) ;  /* 0x000000b000017945 */ /* 0x000fe40003800000 */
[----:B---3--:R-:W-:Y:S01]  /*3f20*/  FMUL R5, R4, R89 ;  /* 0x0000005904057220 */ /* 0x008fe20000400000 */
[----:B------:R-:W-:-:S03]  /*3f30*/  @P4 IMAD.MOV.U32 R4, RZ, RZ, R14 ;  /* 0x000000ffff044224 */ /* 0x000fc600078e000e */
[----:B------:R-:W-:-:S05]  /*3f40*/  FFMA R5, R28, R88, R5 ;  /* 0x000000581c057223 */ /* 0x000fca0000000005 */
[----:B------:R-:W-:-:S04]  /*3f50*/  F2FP.BF16.F32.PACK_AB R5, RZ, R5 ;  /* 0x00000005ff05723e */ /* 0x000fc800000010ff */
[----:B------:R-:W-:Y:S01]  /*3f60*/  PRMT R6, R5, 0x7610, R6 ;  /* 0x0000761005067816 */ /* 0x000fe20000000006 */
[----:B------:R-:W-:-:S05]  /*3f70*/  @P4 IMAD.MOV.U32 R5, RZ, RZ, R15 ;  /* 0x000000ffff054224 */ /* 0x000fca00078e000f */
[----:B------:R3:W-:Y:S01]  /*3f80*/  @P4 STG.E.U16 desc[UR38][R4.64+0x10], R6 ;  /* 0x0000100604004986 */ /* 0x0007e2000c101526 */
[----:B------:R-:W-:-:S13]  /*3f90*/  ISETP.GT.AND P4, PT, R3, 0x80, P6 ;  /* 0x000000800300780c */ /* 0x000fda0003784270 */
[----:B---3--:R-:W-:Y:S05]  /*3fa0*/  @!P4 BRA `(.L_x_100) ;  /* 0x000000000004c947 */ /* 0x008fea0003800000 */
[----:B------:R3:W5:Y:S02]  /*3fb0*/  LDG.E.LTC128B.U16 R114, desc[UR38][R60.64+0x12] ;  /* 0x000012263c727981 */ /* 0x000764000c1e1520 */
.L_x_100:
[----:B------:R-:W-:Y:S05]  /*3fc0*/  BSYNC B1 ;  /* 0x0000000000017941 */ /* 0x000fea0003800000 */
.L_x_99:
[----:B-----5:R-:W-:Y:S01]  /*3fd0*/  IMAD.U32 R4, R114, 0x10000, RZ ;  /* 0x0001000072047824 */ /* 0x020fe200078e00ff */
[----:B------:R-:W-:Y:S01]  /*3fe0*/  BSSY B1, `(.L_x_101) ;  /* 0x000000c000017945 */ /* 0x000fe20003800000 */
[----:B------:R-:W-:Y:S02]  /*3ff0*/  @P4 IMAD.MOV.U32 R5, RZ, RZ, R15 ;  /* 0x000000ffff054224 */ /* 0x000fe400078e000f */
[----:B------:R-:W-:-:S04]  /*4000*/  FMUL R4, R4, R89 ;  /* 0x0000005904047220 */ /* 0x000fc80000400000 */
[----:B------:R-:W-:-:S05]  /*4010*/  FFMA R4, R29, R88, R4 ;  /* 0x000000581d047223 */ /* 0x000fca0000000004 */
[----:B------:R-:W-:-:S04]  /*4020*/  F2FP.BF16.F32.PACK_AB R4, RZ, R4 ;  /* 0x00000004ff04723e */ /* 0x000fc800000010ff */
[----:B------:R-:W-:Y:S01]  /*4030*/  PRMT R6, R4, 0x7610, R6 ;  /* 0x0000761004067816 */ /* 0x000fe20000000006 */
[----:B------:R-:W-:-:S05]  /*4040*/  @P4 IMAD.MOV.U32 R4, RZ, RZ, R14 ;  /* 0x000000ffff044224 */ /* 0x000fca00078e000e */
[----:B------:R0:W-:Y:S01]  /*4050*/  @P4 STG.E.U16 desc[UR38][R4.64+0x12], R6 ;  /* 0x0000120604004986 */ /* 0x0001e2000c101526 */
[----:B------:R-:W-:-:S04]  /*4060*/  ISETP.NE.AND P4, PT, R115, RZ, PT ;  /* 0x000000ff7300720c */ /* 0x000fc80003f85270 */
[----:B------:R-:W-:-:S13]  /*4070*/  ISETP.GT.AND P4, PT, R3, 0x88, P4 ;  /* 0x000000880300780c */ /* 0x000fda0002784270 */
[----:B0-----:R-:W-:Y:S05]  /*4080*/  @!P4 BRA `(.L_x_102) ;  /* 0x000000000004c947 */ /* 0x001fea0003800000 */
[----:B------:R0:W5:Y:S02]  /*4090*/  LDG.E.LTC128B.U16 R114, desc[UR38][R12.64+0x10] ;  /* 0x000010260c727981 */ /* 0x000164000c1e1520 */
.L_x_102:
[----:B------:R-:W-:Y:S05]  /*40a0*/  BSYNC B1 ;  /* 0x0000000000017941 */ /* 0x000fea0003800000 */
.L_x_101:
        /* <DEDUP_REMOVED lines=9> */
.L_x_104:
[----:B------:R-:W-:Y:S05]  /*4140*/  BSYNC B1 ;  /* 0x0000000000017941 */ /* 0x000fea0003800000 */
.L_x_103:
[----:B-----5:R-:W-:Y:S01]  /*4150*/  IMAD.U32 R4, R114, 0x10000, RZ ;  /* 0x0001000072047824 */ /* 0x020fe200078e00ff */
[----:B------:R-:W-:Y:S01]  /*4160*/  ISETP.NE.AND P6, PT, R118, RZ, PT ;  /* 0x000000ff7600720c */ /* 0x000fe20003fc5270 */
        /* <DEDUP_REMOVED lines=8> */
[----:B------:R-:W-:-:S13]  /*41f0*/  ISETP.GT.AND P4, PT, R3, 0x80, P6 ;  /* 0x000000800300780c */ /* 0x000fda0003784270 */
[----:B0-----:R-:W-:Y:S05]  /*4200*/  @!P4 BRA `(.L_x_106) ;  /* 0x000000000004c947 */ /* 0x001fea0003800000 */
[----:B------:R0:W5:Y:S02]  /*4210*/  LDG.E.LTC128B.U16 R114, desc[UR38][R60.64+0x20] ;  /* 0x000020263c727981 */ /* 0x000164000c1e1520 */
.L_x_106:
[----:B------:R-:W-:Y:S05]  /*4220*/  BSYNC B1 ;  /* 0x0000000000017941 */ /* 0x000fea0003800000 */
.L_x_105:
[----:B-----5:R-:W-:Y:S01]  /*4230*/  IMAD.U32 R4, R114, 0x10000, RZ ;  /* 0x0001000072047824 */ /* 0x020fe200078e00ff */
[----:B------:R-:W-:Y:S01]  /*4240*/  ISETP.NE.AND P6, PT, R100, RZ, PT ;  /* 0x000000ff6400720c */ /* 0x000fe20003fc5270 */
[----:B------:R-:W-:Y:S02]  /*4250*/  BSSY B1, `(.L_x_107) ;  /* 0x000000b000017945 */ /* 0x000fe40003800000 */
[----:B------:R-:W-:Y:S01]  /*4260*/  FMUL R5, R4, R89 ;  /* 0x0000005904057220 */ /* 0x000fe20000400000 */
[----:B------:R-:W-:-:S03]  /*4270*/  @P4 IMAD.MOV.U32 R4, RZ, RZ, R14 ;  /* 0x000000ffff044224 */ /* 0x000fc600078e000e */
        /* <DEDUP_REMOVED lines=8> */
.L_x_108:
[----:B------:R-:W-:Y:S05]  /*4300*/  BSYNC B1 ;  /* 0x0000000000017941 */ /* 0x000fea0003800000 */
.L_x_107:
        /* <DEDUP_REMOVED lines=13> */
.L_x_110:
[----:B------:R-:W-:Y:S05]  /*43e0*/  BSYNC B1 ;  /* 0x0000000000017941 */ /* 0x000fea0003800000 */
.L_x_109:
[----:B-----5:R-:W-:Y:S01]  /*43f0*/  IMAD.U32 R4, R114, 0x10000, RZ ;  /* 0x0001000072047824 */ /* 0x020fe200078e00ff */
[----:B------:R-:W-:Y:S03]  /*4400*/  BSSY B1, `(.L_x_111) ;  /* 0x000000b000017945 */ /* 0x000fe60003800000 */
        /* <DEDUP_REMOVED lines=10> */
.L_x_112:
[----:B------:R-:W-:Y:S05]  /*44b0*/  BSYNC B1 ;  /* 0x0000000000017941 */ /* 0x000fea0003800000 */
.L_x_111:
        /* <DEDUP_REMOVED lines=13> */
.L_x_114:
[----:B------:R-:W-:Y:S05]  /*4590*/  BSYNC B1 ;  /* 0x0000000000017941 */ /* 0x000fea0003800000 */
.L_x_113:
        /* <DEDUP_REMOVED lines=13> */
.L_x_116:
[----:B------:R-:W-:Y:S05]  /*4670*/  BSYNC B1 ;  /* 0x0000000000017941 */ /* 0x000fea0003800000 */
.L_x_115:
        /* <DEDUP_REMOVED lines=13> */
.L_x_118:
[----:B------:R-:W-:Y:S05]  /*4750*/  BSYNC B1 ;  /* 0x0000000000017941 */ /* 0x000fea0003800000 */
.L_x_117:
        /* <DEDUP_REMOVED lines=12> */
.L_x_120:
[----:B------:R-:W-:Y:S05]  /*4820*/  BSYNC B1 ;  /* 0x0000000000017941 */ /* 0x000fea0003800000 */
.L_x_119:
        /* <DEDUP_REMOVED lines=13> */
.L_x_122:
[----:B------:R-:W-:Y:S05]  /*4900*/  BSYNC B1 ;  /* 0x0000000000017941 */ /* 0x000fea0003800000 */
.L_x_121:
        /* <DEDUP_REMOVED lines=13> */
.L_x_124:
[----:B------:R-:W-:Y:S05]  /*49e0*/  BSYNC B1 ;  /* 0x0000000000017941 */ /* 0x000fea0003800000 */
.L_x_123:
        /* <DEDUP_REMOVED lines=13> */
.L_x_126:
[----:B------:R-:W-:Y:S05]  /*4ac0*/  BSYNC B1 ;  /* 0x0000000000017941 */ /* 0x000fea0003800000 */
.L_x_125:
        /* <DEDUP_REMOVED lines=12> */
.L_x_128:
[----:B------:R-:W-:Y:S05]  /*4b90*/  BSYNC B1 ;  /* 0x0000000000017941 */ /* 0x000fea0003800000 */
.L_x_127:
        /* <DEDUP_REMOVED lines=13> */
.L_x_130:
[----:B------:R-:W-:Y:S05]  /*4c70*/  BSYNC B1 ;  /* 0x0000000000017941 */ /* 0x000fea0003800000 */
.L_x_129:
        /* <DEDUP_REMOVED lines=12> */
.L_x_132:
[----:B------:R-:W-:Y:S05]  /*4d40*/  BSYNC B1 ;  /* 0x0000000000017941 */ /* 0x000fea0003800000 */
.L_x_131:
        /* <DEDUP_REMOVED lines=12> */
.L_x_134:
[----:B------:R-:W-:Y:S05]  /*4e10*/  BSYNC B1 ;  /* 0x0000000000017941 */ /* 0x000fea0003800000 */
.L_x_133:
[----:B-----5:R-:W-:Y:S01]  /*4e20*/  IMAD.U32 R4, R114, 0x10000, RZ ;  /* 0x0001000072047824 */ /* 0x020fe200078e00ff */
[----:B------:R-:W-:Y:S01]  /*4e30*/  ISETP.GT.AND P5, PT, R3, 0x88, P5 ;  /* 0x000000880300780c */ /* 0x000fe20002fa4270 */
        /* <DEDUP_REMOVED lines=8> */
[----:B------:R-:W-:Y:S05]  /*4ec0*/  @!P5 BRA `(.L_x_136) ;  /* 0x000000000004d947 */ /* 0x000fea0003800000 */
[----:B------:R0:W5:Y:S02]  /*4ed0*/  LDG.E.LTC128B.U16 R114, desc[UR38][R12.64+0x52] ;  /* 0x000052260c727981 */ /* 0x000164000c1e1520 */
.L_x_136:
[----:B------:R-:W-:Y:S05]  /*4ee0*/  BSYNC B1 ;  /* 0x0000000000017941 */ /* 0x000fea0003800000 */
.L_x_135:
[----:B0----5:R-:W-:Y:S01]  /*4ef0*/  IMAD.U32 R4, R114, 0x10000, RZ ;  /* 0x0001000072047824 */ /* 0x021fe200078e00ff */
        /* <DEDUP_REMOVED lines=11> */
.L_x_138:
[----:B------:R-:W-:Y:S05]  /*4fb0*/  BSYNC B1 ;  /* 0x0000000000017941 */ /* 0x000fea0003800000 */
.L_x_137:
[----:B0----5:R-:W-:Y:S01]  /*4fc0*/  IMAD.U32 R4, R114, 0x10000, RZ ;  /* 0x0001000072047824 */ /* 0x021fe200078e00ff */
        /* <DEDUP_REMOVED lines=11> */
.L_x_140:
[----:B------:R-:W-:Y:S05]  /*5080*/  BSYNC B1 ;  /* 0x0000000000017941 */ /* 0x000fea0003800000 */
.L_x_139:
        /* <DEDUP_REMOVED lines=12> */
.L_x_142:
[----:B------:R-:W-:Y:S05]  /*5150*/  BSYNC B1 ;  /* 0x0000000000017941 */ /* 0x000fea0003800000 */
.L_x_141:
        /* <DEDUP_REMOVED lines=12> */
.L_x_144:
[----:B------:R-:W-:Y:S05]  /*5220*/  BSYNC B1 ;  /* 0x0000000000017941 */ /* 0x000fea0003800000 */
.L_x_143:
        /* <DEDUP_REMOVED lines=12> */
.L_x_146:
[----:B------:R-:W-:Y:S05]  /*52f0*/  BSYNC B1 ;  /* 0x0000000000017941 */ /* 0x000fea0003800000 */
.L_x_145:
        /* <DEDUP_REMOVED lines=12> */
.L_x_148:
[----:B------:R-:W-:Y:S05]  /*53c0*/  BSYNC B1 ;  /* 0x0000000000017941 */ /* 0x000fea0003800000 */
.L_x_147:
        /* <DEDUP_REMOVED lines=9> */
.L_x_150:
[----:B------:R-:W-:Y:S05]  /*5460*/  BSYNC B1 ;  /* 0x0000000000017941 */ /* 0x000fea0003800000 */
.L_x_149:
        /* <DEDUP_REMOVED lines=12> */
.L_x_152:
[----:B------:R-:W-:Y:S05]  /*5530*/  BSYNC B1 ;  /* 0x0000000000017941 */ /* 0x000fea0003800000 */
.L_x_151:
[----:B------:R-:W-:Y:S05]  /*5540*/  @!P0 BRA `(.L_x_153) ;  /* 0x0000001400848947 */ /* 0x000fea0003800000 */
[----:B-----5:R-:W-:-:S04]  /*5550*/  IMAD.U32 R114, R114, 0x10000, RZ ;  /* 0x0001000072727824 */ /* 0x020fc800078e00ff */
[----:B------:R-:W-:-:S04]  /*5560*/  FMUL R114, R114, R89 ;  /* 0x0000005972727220 */ /* 0x000fc80000400000 */
[----:B------:R-:W-:-:S05]  /*5570*/  FFMA R114, R55, R88, R114 ;  /* 0x0000005837727223 */ /* 0x000fca0000000072 */
[----:B------:R-:W-:-:S05]  /*5580*/  F2FP.BF16.F32.PACK_AB R114, RZ, R114 ;  /* 0x00000072ff72723e */ /* 0x000fca00000010ff */
[----:B------:R0:W-:Y:S01]  /*5590*/  STG.E.U16 desc[UR38][R10.64+0x72], R114 ;  /* 0x000072720a007986 */ /* 0x0001e2000c101526 */
[----:B------:R-:W-:Y:S05]  /*55a0*/  BRA `(.L_x_153) ;  /* 0x00000014006c7947 */ /* 0x000fea0003800000 */
.L_x_30:
[----:B------:R-:W-:Y:S01]  /*55b0*/  ULDC.64 UR4, c[0x0][0x5c0] ;  /* 0x0001700000047ab9 */ /* 0x000fe20000000a00 */
[-C--:B------:R-:W-:Y:S01]  /*55c0*/  FMUL R56, R56, R88.reuse ;  /* 0x0000005838387220 */ /* 0x080fe20000400000 */
[----:B------:R-:W-:Y:S01]  /*55d0*/  LEA R10, P1, R110, UR4, 0x1 ;  /* 0x000000046e0a7c11 */ /* 0x000fe2000f8208ff */
[----:B------:R-:W-:Y:S01]  /*55e0*/  IMAD.SHL.U32 R7, R94, 0x2, RZ ;  /* 0x000000025e077824 */ /* 0x000fe200078e00ff */
[----:B------:R-:W-:Y:S01]  /*55f0*/  ISETP.GT.AND P3, PT, R4, 0x1, PT ;  /* 0x000000010400780c */ /* 0x000fe20003f64270 */
[----:B------:R-:W-:Y:S01]  /*5600*/  FMUL R57, R57, R88 ;  /* 0x0000005839397220 */ /* 0x000fe20000400000 */
[----:B------:R-:W-:Y:S01]  /*5610*/  F2FP.BF16.F32.PACK_AB R56, RZ, R56 ;  /* 0x00000038ff38723e */ /* 0x000fe200000010ff */
[-C--:B------:R-:W-:Y:S01]  /*5620*/  FMUL R58, R58, R88.reuse ;  /* 0x000000583a3a7220 */ /* 0x080fe20000400000 */
[----:B------:R-:W-:Y:S01]  /*5630*/  LEA.HI.X R11, R110, UR5, R103, 0x1, P1 ;  /* 0x000000056e0b7c11 */ /* 0x000fe200088f0c67 */
[-C--:B------:R-:W-:Y:S01]  /*5640*/  FMUL R59, R59, R88.reuse ;  /* 0x000000583b3b7220 */ /* 0x080fe20000400000 */
[----:B------:R-:W-:Y:S01]  /*5650*/  ISETP.GT.AND P1, PT, R3, RZ, P3 ;  /* 0x000000ff0300720c */ /* 0x000fe20001f24270 */
[----:B------:R-:W-:Y:S01]  /*5660*/  IMAD.SHL.U32 R19, R95, 0x2, RZ ;  /* 0x000000025f137824 */ /* 0x000fe200078e00ff */
[----:B------:R-:W-:Y:S01]  /*5670*/  ISETP.GT.AND P2, PT, R3, 0x8, P6 ;  /* 0x000000080300780c */ /* 0x000fe20003744270 */
[----:B------:R-:W-:Y:S01]  /*5680*/  @P0 STG.E.U16 desc[UR38][R10.64], R56 ;  /* 0x000000380a000986 */ /* 0x000fe2000c101526 */
[----:B------:R-:W-:Y:S01]  /*5690*/  SHF.L.U64.HI R5, R94, 0x1, R93 ;  /* 0x000000015e057819 */ /* 0x000fe2000001025d */
[----:B------:R-:W-:Y:S01]  /*56a0*/  FMUL R60, R60, R88 ;  /* 0x000000583c3c7220 */ /* 0x000fe20000400000 */
[----:B------:R-:W-:Y:S01]  /*56b0*/  IADD3 R8, P0, R7, R10, RZ ;  /* 0x0000000a07087210 */ /* 0x000fe20007f1e0ff */
[-C--:B------:R-:W-:Y:S01]  /*56c0*/  FMUL R61, R61, R88.reuse ;  /* 0x000000583d3d7220 */ /* 0x080fe20000400000 */
[----:B------:R-:W-:Y:S01]  /*56d0*/  F2FP.BF16.F32.PACK_AB R57, RZ, R57 ;  /* 0x00000039ff39723e */ /* 0x000fe200000010ff */
[----:B------:R-:W-:Y:S01]  /*56e0*/  FMUL R63, R63, R88 ;  /* 0x000000583f3f7220 */ /* 0x000fe20000400000 */
[----:B------:R-:W-:Y:S01]  /*56f0*/  F2FP.BF16.F32.PACK_AB R58, RZ, R58 ;  /* 0x0000003aff3a723e */ /* 0x000fe200000010ff */
[----:B------:R-:W-:Y:S01]  /*5700*/  IMAD.X R9, R5, 0x1, R11, P0 ;  /* 0x0000000105097824 */ /* 0x000fe200000e060b */
[----:B------:R-:W-:Y:S01]  /*5710*/  ISETP.GT.AND P0, PT, R3, 0x8, P3 ;  /* 0x000000080300780c */ /* 0x000fe20001f04270 */
[----:B------:R-:W-:Y:S01]  /*5720*/  @P1 STG.E.U16 desc[UR38][R10.64+0x2], R57 ;  /* 0x000002390a001986 */ /* 0x000fe2000c101526 */
[----:B------:R-:W-:Y:S01]  /*5730*/  F2FP.BF16.F32.PACK_AB R59, RZ, R59 ;  /* 0x0000003bff3b723e */ /* 0x000fe200000010ff */
[----:B------:R-:W-:Y:S01]  /*5740*/  FMUL R62, R62, R88 ;  /* 0x000000583e3e7220 */ /* 0x000fe20000400000 */
[----:B------:R-:W-:Y:S01]  /*5750*/  SHF.L.U64.HI R13, R95, 0x1, R92 ;  /* 0x000000015f0d7819 */ /* 0x000fe2000001025c */
[----:B------:R-:W-:Y:S01]  /*5760*/  @P2 STG.E.U16 desc[UR38][R8.64], R58 ;  /* 0x0000003a08002986 */ /* 0x000fe2000c101526 */
[----:B------:R-:W-:Y:S01]  /*5770*/  IADD3 R6, P1, P2, R19, R10, R7 ;  /* 0x0000000a13067210 */ /* 0x000fe20007a3e007 */
[-C--:B------:R-:W-:Y:S01]  /*5780*/  FMUL R64, R64, R88.reuse ;  /* 0x0000005840407220 */ /* 0x080fe20000400000 */
[C---:B------:R-:W-:Y:S01]  /*5790*/  ISETP.GT.AND P4, PT, R4.reuse, 0x8, PT ;  /* 0x000000080400780c */ /* 0x040fe20003f84270 */
[-C--:B------:R-:W-:Y:S01]  /*57a0*/  FMUL R65, R65, R88.reuse ;  /* 0x0000005841417220 */ /* 0x080fe20000400000 */
[----:B------:R-:W-:Y:S01]  /*57b0*/  ISETP.GT.AND P3, PT, R4, 0x9, PT ;  /* 0x000000090400780c */ /* 0x000fe20003f64270 */
[-C--:B------:R-:W-:Y:S01]  /*57c0*/  FMUL R66, R66, R88.reuse ;  /* 0x0000005842427220 */ /* 0x080fe20000400000 */
[----:B------:R-:W-:Y:S01]  /*57d0*/  IADD3.X R7, R13, R11, R5, P1, P2 ;  /* 0x0000000b0d077210 */ /* 0x000fe20000fe4405 */
[----:B------:R-:W-:Y:S01]  /*57e0*/  @P0 STG.E.U16 desc[UR38][R8.64+0x2], R59 ;  /* 0x0000023b08000986 */ /* 0x000fe2000c101526 */
[----:B------:R-:W-:Y:S01]  /*57f0*/  ISETP.GT.AND P1, PT, R3, RZ, P4 ;  /* 0x000000ff0300720c */ /* 0x000fe20002724270 */
[-C--:B------:R-:W-:Y:S01]  /*5800*/  FMUL R67, R67, R88.reuse ;  /* 0x0000005843437220 */ /* 0x080fe20000400000 */
[----:B------:R-:W-:Y:S01]  /*5810*/  ISETP.GT.AND P0, PT, R3, RZ, P3 ;  /* 0x000000ff0300720c */ /* 0x000fe20001f04270 */
[----:B------:R-:W-:Y:S01]  /*5820*/  FMUL R68, R68, R88 ;  /* 0x0000005844447220 */ /* 0x000fe20000400000 */
[----:B------:R-:W-:Y:S01]  /*5830*/  F2FP.BF16.F32.PACK_AB R60, RZ, R60 ;  /* 0x0000003cff3c723e */ /* 0x000fe200000010ff */
[-C--:B------:R-:W-:Y:S01]  /*5840*/  FMUL R69, R69, R88.reuse ;  /* 0x0000005845457220 */ /* 0x080fe20000400000 */
[----:B------:R-:W-:Y:S01]  /*5850*/  F2FP.BF16.F32.PACK_AB R61, RZ, R61 ;  /* 0x0000003dff3d723e */ /* 0x000fe200000010ff */
[-C--:B------:R-:W-:Y:S01]  /*5860*/  FMUL R70, R70, R88.reuse ;  /* 0x0000005846467220 */ /* 0x080fe20000400000 */
[----:B------:R-:W-:Y:S01]  /*5870*/  F2FP.BF16.F32.PACK_AB R63, RZ, R63 ;  /* 0x0000003fff3f723e */ /* 0x000fe200000010ff */
[----:B------:R-:W-:Y:S01]  /*5880*/  FMUL R71, R71, R88 ;  /* 0x0000005847477220 */ /* 0x000fe20000400000 */
[----:B------:R-:W-:Y:S01]  /*5890*/  F2FP.BF16.F32.PACK_AB R62, RZ, R62 ;  /* 0x0000003eff3e723e */ /* 0x000fe200000010ff */
[----:B------:R-:W-:Y:S01]  /*58a0*/  FMUL R72, R72, R88 ;  /* 0x0000005848487220 */ /* 0x000fe20000400000 */
[----:B------:R-:W-:Y:S01]  /*58b0*/  F2FP.BF16.F32.PACK_AB R64, RZ, R64 ;  /* 0x00000040ff40723e */ /* 0x000fe200000010ff */
[----:B------:R-:W-:Y:S01]  /*58c0*/  @P1 STG.E.U16 desc[UR38][R10.64+0x10], R60 ;  /* 0x0000103c0a001986 */ /* 0x000fe2000c101526 */
[----:B------:R-:W-:Y:S01]  /*58d0*/  ISETP.GT.AND P1, PT, R3, 0x8, P4 ;  /* 0x000000080300780c */ /* 0x000fe20002724270 */
[-C--:B------:R-:W-:Y:S01]  /*58e0*/  FMUL R73, R73, R88.reuse ;  /* 0x0000005849497220 */ /* 0x080fe20000400000 */
[----:B------:R-:W-:Y:S01]  /*58f0*/  ISETP.GT.AND P2, PT, R4, 0x11, PT ;  /* 0x000000110400780c */ /* 0x000fe20003f44270 */
[----:B------:R-:W-:Y:S01]  /*5900*/  @P0 STG.E.U16 desc[UR38][R10.64+0x12], R61 ;  /* 0x0000123d0a000986 */ /* 0x000fe2000c101526 */
[----:B------:R-:W-:Y:S01]  /*5910*/  ISETP.GT.AND P0, PT, R3, 0x8, P3 ;  /* 0x000000080300780c */ /* 0x000fe20001f04270 */
[-C--:B------:R-:W-:Y:S01]  /*5920*/  FMUL R74, R74, R88.reuse ;  /* 0x000000584a4a7220 */ /* 0x080fe20000400000 */
[----:B------:R-:W-:Y:S01]  /*5930*/  ISETP.GT.AND P3, PT, R4, 0x10, PT ;  /* 0x000000100400780c */ /* 0x000fe20003f64270 */
[-C--:B------:R-:W-:Y:S01]  /*5940*/  FMUL R75, R75, R88.reuse ;  /* 0x000000584b4b7220 */ /* 0x080fe20000400000 */
[----:B------:R-:W-:Y:S01]  /*5950*/  F2FP.BF16.F32.PACK_AB R65, RZ, R65 ;  /* 0x00000041ff41723e */ /* 0x000fe200000010ff */
[----:B------:R-:W-:Y:S01]  /*5960*/  FMUL R76, R76, R88 ;  /* 0x000000584c4c7220 */ /* 0x000fe20000400000 */
[----:B------:R-:W-:Y:S01]  /*5970*/  F2FP.BF16.F32.PACK_AB R66, RZ, R66 ;  /* 0x00000042ff42723e */ /* 0x000fe200000010ff */
[----:B------:R-:W-:Y:S01]  /*5980*/  FMUL R77, R77, R88 ;  /* 0x000000584d4d7220 */ /* 0x000fe20000400000 */
[----:B------:R-:W-:Y:S01]  /*5990*/  F2FP.BF16.F32.PACK_AB R67, RZ, R67 ;  /* 0x00000043ff43723e */ /* 0x000fe200000010ff */
[----:B------:R-:W-:Y:S01]  /*59a0*/  @P1 STG.E.U16 desc[UR38][R8.64+0x10], R62 ;  /* 0x0000103e08001986 */ /* 0x000fe2000c101526 */
[----:B------:R-:W-:Y:S01]  /*59b0*/  F2FP.BF16.F32.PACK_AB R68, RZ, R68 ;  /* 0x00000044ff44723e */ /* 0x000fe200000010ff */
[-C--:B------:R-:W-:Y:S01]  /*59c0*/  FMUL R78, R78, R88.reuse ;  /* 0x000000584e4e7220 */ /* 0x080fe20000400000 */
[----:B------:R-:W-:Y:S01]  /*59d0*/  ISETP.GT.AND P1, PT, R4, 0x19, PT ;  /* 0x000000190400780c */ /* 0x000fe20003f24270 */
[----:B------:R-:W-:Y:S01]  /*59e0*/  @P0 STG.E.U16 desc[UR38][R8.64+0x12], R63 ;  /* 0x0000123f08000986 */ /* 0x000fe2000c101526 */
[----:B------:R-:W-:Y:S01]  /*59f0*/  ISETP.GT.AND P0, PT, R3, RZ, P3 ;  /* 0x000000ff0300720c */ /* 0x000fe20001f04270 */
[-C--:B------:R-:W-:Y:S01]  /*5a00*/  FMUL R79, R79, R88.reuse ;  /* 0x000000584f4f7220 */ /* 0x080fe20000400000 */
[----:B------:R-:W-:Y:S01]  /*5a10*/  F2FP.BF16.F32.PACK_AB R69, RZ, R69 ;  /* 0x00000045ff45723e */ /* 0x000fe200000010ff */
[----:B------:R-:W-:Y:S01]  /*5a20*/  FMUL R80, R80, R88 ;  /* 0x0000005850507220 */ /* 0x000fe20000400000 */
[----:B------:R-:W-:Y:S01]  /*5a30*/  F2FP.BF16.F32.PACK_AB R70, RZ, R70 ;  /* 0x00000046ff46723e */ /* 0x000fe200000010ff */
        /* <DEDUP_REMOVED lines=8> */
[----:B------:R-:W-:Y:S01]  /*5ac0*/  @P0 STG.E.U16 desc[UR38][R10.64+0x20], R64 ;  /* 0x000020400a000986 */ /* 0x000fe2000c101526 */
[----:B------:R-:W-:Y:S01]  /*5ad0*/  ISETP.GT.AND P0, PT, R3, RZ, P2 ;  /* 0x000000ff0300720c */ /* 0x000fe20001704270 */
[-C--:B------:R-:W-:Y:S01]  /*5ae0*/  FMUL R85, R85, R88.reuse ;  /* 0x0000005855557220 */ /* 0x080fe20000400000 */
[----:B------:R-:W-:Y:S01]  /*5af0*/  F2FP.BF16.F32.PACK_AB R75, RZ, R75 ;  /* 0x0000004bff4b723e */ /* 0x000fe200000010ff */
[-C--:B------:R-:W-:Y:S01]  /*5b00*/  FMUL R86, R86, R88.reuse ;  /* 0x0000005856567220 */ /* 0x080fe20000400000 */
[----:B------:R-:W-:Y:S01]  /*5b10*/  ISETP.GT.AND P5, PT, R4, 0x28, PT ;  /* 0x000000280400780c */ /* 0x000fe20003fa4270 */
[----:B------:R-:W-:Y:S01]  /*5b20*/  FMUL R87, R87, R88 ;  /* 0x0000005857577220 */ /* 0x000fe20000400000 */
[----:B------:R-:W-:Y:S01]  /*5b30*/  F2FP.BF16.F32.PACK_AB R76, RZ, R76 ;  /* 0x0000004cff4c723e */ /* 0x000fe200000010ff */
[-C--:B------:R-:W-:Y:S01]  /*5b40*/  FMUL R24, R24, R88.reuse ;  /* 0x0000005818187220 */ /* 0x080fe20000400000 */
[----:B------:R-:W-:Y:S01]  /*5b50*/  ISETP.GT.AND P4, PT, R4, 0x29, PT ;  /* 0x000000290400780c */ /* 0x000fe20003f84270 */
[-C--:B------:R-:W-:Y:S01]  /*5b60*/  FMUL R25, R25, R88.reuse ;  /* 0x0000005819197220 */ /* 0x080fe20000400000 */
[----:B------:R-:W-:Y:S01]  /*5b70*/  F2FP.BF16.F32.PACK_AB R77, RZ, R77 ;  /* 0x0000004dff4d723e */ /* 0x000fe200000010ff */
[----:B------:R-:W-:Y:S01]  /*5b80*/  FMUL R26, R26, R88 ;  /* 0x000000581a1a7220 */ /* 0x000fe20000400000 */
[----:B------:R-:W-:Y:S01]  /*5b90*/  F2FP.BF16.F32.PACK_AB R78, RZ, R78 ;  /* 0x0000004eff4e723e */ /* 0x000fe200000010ff */
[----:B------:R-:W-:Y:S01]  /*5ba0*/  @P0 STG.E.U16 desc[UR38][R10.64+0x22], R65 ;  /* 0x000022410a000986 */ /* 0x000fe2000c101526 */
[----:B------:R-:W-:Y:S01]  /*5bb0*/  ISETP.GT.AND P0, PT, R3, 0x8, P3 ;  /* 0x000000080300780c */ /* 0x000fe20001f04270 */
[-C--:B------:R-:W-:Y:S01]  /*5bc0*/  FMUL R27, R27, R88.reuse ;  /* 0x000000581b1b7220 */ /* 0x080fe20000400000 */
[----:B------:R-:W-:Y:S01]  /*5bd0*/  F2FP.BF16.F32.PACK_AB R79, RZ, R79 ;  /* 0x0000004fff4f723e */ /* 0x000fe200000010ff */
[-C--:B------:R-:W-:Y:S01]  /*5be0*/  FMUL R28, R28, R88.reuse ;  /* 0x000000581c1c7220 */ /* 0x080fe20000400000 */
[----:B------:R-:W-:Y:S01]  /*5bf0*/  ISETP.GT.AND P3, PT, R4, 0x30, PT ;  /* 0x000000300400780c */ /* 0x000fe20003f64270 */
        /* <DEDUP_REMOVED lines=8> */
[----:B------:R-:W-:Y:S01]  /*5c80*/  @P0 STG.E.U16 desc[UR38][R8.64+0x20], R66 ;  /* 0x0000204208000986 */ /* 0x000fe2000c101526 */
[----:B------:R-:W-:Y:S01]  /*5c90*/  ISETP.GT.AND P0, PT, R3, 0x8, P2 ;  /* 0x000000080300780c */ /* 0x000fe20001704270 */
[-C--:B------:R-:W-:Y:S01]  /*5ca0*/  FMUL R33, R33, R88.reuse ;  /* 0x0000005821217220 */ /* 0x080fe20000400000 */
[----:B------:R-:W-:Y:S01]  /*5cb0*/  ISETP.GT.AND P2, PT, R4, 0x18, PT ;  /* 0x000000180400780c */ /* 0x000fe20003f44270 */
[----:B------:R-:W-:Y:S01]  /*5cc0*/  FMUL R34, R34, R88 ;  /* 0x0000005822227220 */ /* 0x000fe20000400000 */
[----:B------:R-:W-:Y:S01]  /*5cd0*/  F2FP.BF16.F32.PACK_AB R84, RZ, R84 ;  /* 0x00000054ff54723e */ /* 0x000fe200000010ff */
[-C--:B------:R-:W-:Y:S01]  /*5ce0*/  FMUL R35, R35, R88.reuse ;  /* 0x0000005823237220 */ /* 0x080fe20000400000 */
[----:B------:R-:W-:Y:S01]  /*5cf0*/  P2R R5, PR, RZ, 0x20 ;  /* 0x00000020ff057803 */ /* 0x000fe20000000000 */
[-C--:B------:R-:W-:Y:S01]  /*5d00*/  FMUL R36, R36, R88.reuse ;  /* 0x0000005824247220 */ /* 0x080fe20000400000 */
[----:B------:R-:W-:Y:S01]  /*5d10*/  F2FP.BF16.F32.PACK_AB R85, RZ, R85 ;  /* 0x00000055ff55723e */ /* 0x000fe200000010ff */
[----:B------:R-:W-:Y:S01]  /*5d20*/  FMUL R37, R37, R88 ;  /* 0x0000005825257220 */ /* 0x000fe20000400000 */
[----:B------:R-:W-:Y:S01]  /*5d30*/  F2FP.BF16.F32.PACK_AB R86, RZ, R86 ;  /* 0x00000056ff56723e */ /* 0x000fe200000010ff */
[-C--:B------:R-:W-:Y:S01]  /*5d40*/  FMUL R38, R38, R88.reuse ;  /* 0x0000005826267220 */ /* 0x080fe20000400000 */
[----:B------:R-:W-:Y:S01]  /*5d50*/  F2FP.BF16.F32.PACK_AB R87, RZ, R87 ;  /* 0x00000057ff57723e */ /* 0x000fe200000010ff */
[----:B------:R-:W-:Y:S01]  /*5d60*/  @P0 STG.E.U16 desc[UR38][R8.64+0x22], R67 ;  /* 0x0000224308000986 */ /* 0x000fe2000c101526 */
[----:B------:R-:W-:Y:S01]  /*5d70*/  ISETP.GT.AND P0, PT, R3, RZ, P2 ;  /* 0x000000ff0300720c */ /* 0x000fe20001704270 */
        /* <DEDUP_REMOVED lines=36> */
[----:B------:R-:W-:Y:S01]  /*5fc0*/  FMUL R55, R55, R88 ;  /* 0x0000005837377220 */ /* 0x000fe20000400000 */
[----:B------:R-:W-:-:S02]  /*5fd0*/  F2FP.BF16.F32.PACK_AB R39, RZ, R39 ;  /* 0x00000027ff27723e */ /* 0x000fc400000010ff */
[----:B------:R-:W-:Y:S01]  /*5fe0*/  F2FP.BF16.F32.PACK_AB R40, RZ, R40 ;  /* 0x00000028ff28723e */ /* 0x000fe200000010ff */
[----:B------:R-:W-:Y:S01]  /*5ff0*/  @P0 STG.E.U16 desc[UR38][R8.64+0x30], R70 ;  /* 0x0000304608000986 */ /* 0x000fe2000c101526 */
[----:B------:R-:W-:Y:S02]  /*6000*/  ISETP.GT.AND P0, PT, R3, 0x8, P1 ;  /* 0x000000080300780c */ /* 0x000fe40000f04270 */
[----:B------:R-:W-:Y:S02]  /*6010*/  ISETP.GT.AND P1, PT, R4, 0x21, PT ;  /* 0x000000210400780c */ /* 0x000fe40003f24270 */
[----:B------:R-:W-:Y:S02]  /*6020*/  F2FP.BF16.F32.PACK_AB R41, RZ, R41 ;  /* 0x00000029ff29723e */ /* 0x000fe400000010ff */
[----:B------:R-:W-:Y:S02]  /*6030*/  F2FP.BF16.F32.PACK_AB R42, RZ, R42 ;  /* 0x0000002aff2a723e */ /* 0x000fe400000010ff */
[----:B------:R-:W-:-:S02]  /*6040*/  F2FP.BF16.F32.PACK_AB R43, RZ, R43 ;  /* 0x0000002bff2b723e */ /* 0x000fc400000010ff */
[----:B------:R-:W-:Y:S02]  /*6050*/  F2FP.BF16.F32.PACK_AB R44, RZ, R44 ;  /* 0x0000002cff2c723e */ /* 0x000fe400000010ff */
[----:B------:R-:W-:Y:S01]  /*6060*/  F2FP.BF16.F32.PACK_AB R45, RZ, R45 ;  /* 0x0000002dff2d723e */ /* 0x000fe200000010ff */
[----:B------:R-:W-:Y:S01]  /*6070*/  @P0 STG.E.U16 desc[UR38][R8.64+0x32], R71 ;  /* 0x0000324708000986 */ /* 0x000fe2000c101526 */
[----:B------:R-:W-:Y:S02]  /*6080*/  ISETP.GT.AND P0, PT, R3, RZ, P2 ;  /* 0x000000ff0300720c */ /* 0x000fe40001704270 */
[----:B------:R-:W-:Y:S02]  /*6090*/  F2FP.BF16.F32.PACK_AB R46, RZ, R46 ;  /* 0x0000002eff2e723e */ /* 0x000fe400000010ff */
[----:B------:R-:W-:Y:S02]  /*60a0*/  F2FP.BF16.F32.PACK_AB R47, RZ, R47 ;  /* 0x0000002fff2f723e */ /* 0x000fe400000010ff */
[----:B------:R-:W-:-:S02]  /*60b0*/  F2FP.BF16.F32.PACK_AB R48, RZ, R48 ;  /* 0x00000030ff30723e */ /* 0x000fc400000010ff */
[----:B------:R-:W-:Y:S02]  /*60c0*/  F2FP.BF16.F32.PACK_AB R49, RZ, R49 ;  /* 0x00000031ff31723e */ /* 0x000fe400000010ff */
[----:B------:R-:W-:Y:S02]  /*60d0*/  F2FP.BF16.F32.PACK_AB R50, RZ, R50 ;  /* 0x00000032ff32723e */ /* 0x000fe400000010ff */
[----:B------:R-:W-:Y:S01]  /*60e0*/  F2FP.BF16.F32.PACK_AB R51, RZ, R51 ;  /* 0x00000033ff33723e */ /* 0x000fe200000010ff */
[----:B------:R-:W-:Y:S01]  /*60f0*/  @P0 STG.E.U16 desc[UR38][R10.64+0x40], R72 ;  /* 0x000040480a000986 */ /* 0x000fe2000c101526 */
[----:B------:R-:W-:Y:S02]  /*6100*/  ISETP.GT.AND P0, PT, R3, RZ, P1 ;  /* 0x000000ff0300720c */ /* 0x000fe40000f04270 */
[----:B------:R-:W-:Y:S02]  /*6110*/  F2FP.BF16.F32.PACK_AB R52, RZ, R52 ;  /* 0x00000034ff34723e */ /* 0x000fe400000010ff */
[----:B------:R-:W-:-:S02]  /*6120*/  F2FP.BF16.F32.PACK_AB R53, RZ, R53 ;  /* 0x00000035ff35723e */ /* 0x000fc400000010ff */
[----:B------:R-:W-:Y:S02]  /*6130*/  F2FP.BF16.F32.PACK_AB R54, RZ, R54 ;  /* 0x00000036ff36723e */ /* 0x000fe400000010ff */
[----:B------:R-:W-:-:S05]  /*6140*/  F2FP.BF16.F32.PACK_AB R55, RZ, R55 ;  /* 0x00000037ff37723e */ /* 0x000fca00000010ff */
[----:B------:R-:W-:Y:S01]  /*6150*/  @P0 STG.E.U16 desc[UR38][R10.64+0x42], R73 ;  /* 0x000042490a000986 */ /* 0x000fe2000c101526 */
[----:B------:R-:W-:Y:S02]  /*6160*/  ISETP.GT.AND P0, PT, R3, 0x8, P2 ;  /* 0x000000080300780c */ /* 0x000fe40001704270 */
[----:B------:R-:W-:-:S11]  /*6170*/  ISETP.GT.AND P2, PT, R4, 0x38, PT ;  /* 0x000000380400780c */ /* 0x000fd60003f44270 */
[----:B------:R-:W-:Y:S01]  /*6180*/  @P0 STG.E.U16 desc[UR38][R8.64+0x40], R74 ;  /* 0x0000404a08000986 */ /* 0x000fe2000c101526 */
[----:B------:R-:W-:-:S13]  /*6190*/  ISETP.GT.AND P0, PT, R3, 0x8, P1 ;  /* 0x000000080300780c */ /* 0x000fda0000f04270 */
[----:B------:R-:W-:Y:S01]  /*61a0*/  @P0 STG.E.U16 desc[UR38][R8.64+0x42], R75 ;  /* 0x0000424b08000986 */ /* 0x000fe2000c101526 */
[----:B------:R-:W-:-:S13]  /*61b0*/  ISETP.GT.AND P0, PT, R3, RZ, P5 ;  /* 0x000000ff0300720c */ /* 0x000fda0002f04270 */
[----:B------:R-:W-:Y:S01]  /*61c0*/  @P0 STG.E.U16 desc[UR38][R10.64+0x50], R76 ;  /* 0x0000504c0a000986 */ /* 0x000fe2000c101526 */
[----:B------:R-:W-:-:S13]  /*61d0*/  ISETP.GT.AND P0, PT, R3, RZ, P4 ;  /* 0x000000ff0300720c */ /* 0x000fda0002704270 */
[----:B------:R-:W-:Y:S01]  /*61e0*/  @P0 STG.E.U16 desc[UR38][R10.64+0x52], R77 ;  /* 0x0000524d0a000986 */ /* 0x000fe2000c101526 */
[----:B------:R-:W-:-:S13]  /*61f0*/  ISETP.GT.AND P0, PT, R3, 0x8, P5 ;  /* 0x000000080300780c */ /* 0x000fda0002f04270 */
[----:B------:R-:W-:Y:S01]  /*6200*/  @P0 STG.E.U16 desc[UR38][R8.64+0x50], R78 ;  /* 0x0000504e08000986 */ /* 0x000fe2000c101526 */
[----:B------:R-:W-:-:S13]  /*6210*/  ISETP.GT.AND P0, PT, R3, 0x8, P4 ;  /* 0x000000080300780c */ /* 0x000fda0002704270 */
[----:B------:R-:W-:Y:S01]  /*6220*/  @P0 STG.E.U16 desc[UR38][R8.64+0x52], R79 ;  /* 0x0000524f08000986 */ /* 0x000fe2000c101526 */
[----:B------:R-:W-:-:S13]  /*6230*/  ISETP.GT.AND P0, PT, R3, RZ, P3 ;  /* 0x000000ff0300720c */ /* 0x000fda0001f04270 */
[----:B------:R-:W-:Y:S01]  /*6240*/  @P0 STG.E.U16 desc[UR38][R10.64+0x60], R80 ;  /* 0x000060500a000986 */ /* 0x000fe2000c101526 */
[----:B------:R-:W-:-:S04]  /*6250*/  ISETP.GT.AND P0, PT, R4, 0x31, PT ;  /* 0x000000310400780c */ /* 0x000fc80003f04270 */
[----:B------:R-:W-:-:S13]  /*6260*/  ISETP.GT.AND P1, PT, R3, RZ, P0 ;  /* 0x000000ff0300720c */ /* 0x000fda0000724270 */
[----:B------:R-:W-:Y:S01]  /*6270*/  @P1 STG.E.U16 desc[UR38][R10.64+0x62], R81 ;  /* 0x000062510a001986 */ /* 0x000fe2000c101526 */
[----:B------:R-:W-:-:S13]  /*6280*/  ISETP.GT.AND P1, PT, R3, 0x8, P3 ;  /* 0x000000080300780c */ /* 0x000fda0001f24270 */
[----:B------:R-:W-:Y:S01]  /*6290*/  @P1 STG.E.U16 desc[UR38][R8.64+0x60], R82 ;  /* 0x0000605208001986 */ /* 0x000fe2000c101526 */
[----:B------:R-:W-:-:S13]  /*62a0*/  ISETP.GT.AND P1, PT, R3, 0x8, P0 ;  /* 0x000000080300780c */ /* 0x000fda0000724270 */
[----:B------:R-:W-:Y:S01]  /*62b0*/  @P1 STG.E.U16 desc[UR38][R8.64+0x62], R83 ;  /* 0x0000625308001986 */ /* 0x000fe2000c101526 */
[----:B------:R-:W-:-:S05]  /*62c0*/  IADD3 R14, P1, R19, R8, RZ ;  /* 0x00000008130e7210 */ /* 0x000fca0007f3e0ff */
[----:B------:R-:W-:Y:S01]  /*62d0*/  IMAD.X R15, R13, 0x1, R9, P1 ;  /* 0x000000010d0f7824 */ /* 0x000fe200008e0609 */
[----:B------:R-:W-:-:S13]  /*62e0*/  ISETP.GT.AND P1, PT, R3, RZ, P2 ;  /* 0x000000ff0300720c */ /* 0x000fda0001724270 */
[----:B------:R-:W-:Y:S01]  /*62f0*/  @P1 STG.E.U16 desc[UR38][R10.64+0x70], R84 ;  /* 0x000070540a001986 */ /* 0x000fe2000c101526 */
[----:B------:R-:W-:-:S05]  /*6300*/  IADD3 R20, P1, R19, R8, RZ ;  /* 0x0000000813147210 */ /* 0x000fca0007f3e0ff */
[----:B------:R-:W-:Y:S01]  /*6310*/  IMAD.X R21, R13, 0x1, R9, P1 ;  /* 0x000000010d157824 */ /* 0x000fe200008e0609 */
[----:B------:R-:W-:-:S05]  /*6320*/  IADD3 R12, P1, R19, R10, RZ ;  /* 0x0000000a130c7210 */ /* 0x000fca0007f3e0ff */
[----:B------:R-:W-:Y:S01]  /*6330*/  IMAD.X R13, R13, 0x1, R11, P1 ;  /* 0x000000010d0d7824 */ /* 0x000fe200008e060b */
[----:B------:R-:W-:-:S04]  /*6340*/  ISETP.GT.AND P1, PT, R4, 0x39, PT ;  /* 0x000000390400780c */ /* 0x000fc80003f24270 */
[----:B------:R-:W-:-:S13]  /*6350*/  ISETP.GT.AND P5, PT, R3, RZ, P1 ;  /* 0x000000ff0300720c */ /* 0x000fda0000fa4270 */
[----:B------:R-:W-:Y:S01]  /*6360*/  @P5 STG.E.U16 desc[UR38][R10.64+0x72], R85 ;  /* 0x000072550a005986 */ /* 0x000fe2000c101526 */
[----:B------:R-:W-:-:S13]  /*6370*/  ISETP.GT.AND P5, PT, R3, 0x8, P2 ;  /* 0x000000080300780c */ /* 0x000fda00017a4270 */
[----:B------:R-:W-:Y:S01]  /*6380*/  @P5 STG.E.U16 desc[UR38][R8.64+0x70], R86 ;  /* 0x0000705608005986 */ /* 0x000fe2000c101526 */
[----:B------:R-:W-:-:S13]  /*6390*/  ISETP.GT.AND P5, PT, R3, 0x8, P1 ;  /* 0x000000080300780c */ /* 0x000fda0000fa4270 */
[----:B------:R0:W-:Y:S01]  /*63a0*/  @P5 STG.E.U16 desc[UR38][R8.64+0x72], R87 ;  /* 0x0000725708005986 */ /* 0x0001e2000c101526 */
[C---:B------:R-:W-:Y:S02]  /*63b0*/  ISETP.GT.AND P5, PT, R3.reuse, 0x80, P6 ;  /* 0x000000800300780c */ /* 0x040fe400037a4270 */
[----:B------:R-:W-:-:S11]  /*63c0*/  ISETP.GT.AND P6, PT, R3, 0x88, P6 ;  /* 0x000000880300780c */ /* 0x000fd600037c4270 */
[----:B------:R-:W-:Y:S01]  /*63d0*/  @P5 STG.E.U16 desc[UR38][R12.64], R24 ;  /* 0x000000180c005986 */ /* 0x000fe2000c101526 */
[----:B------:R-:W-:-:S04]  /*63e0*/  ISETP.GT.AND P5, PT, R4, 0x1, PT ;  /* 0x000000010400780c */ /* 0x000fc80003fa4270 */
[----:B------:R-:W-:-:S13]  /*63f0*/  ISETP.GT.AND P5, PT, R3, 0x80, P5 ;  /* 0x000000800300780c */ /* 0x000fda0002fa4270 */
[----:B0-----:R-:W-:Y:S02]  /*6400*/  @P5 IMAD.MOV.U32 R8, RZ, RZ, R12 ;  /* 0x000000ffff085224 */ /* 0x001fe400078e000c */
[----:B------:R-:W-:-:S05]  /*6410*/  @P5 IMAD.MOV.U32 R9, RZ, RZ, R13 ;  /* 0x000000ffff095224 */ /* 0x000fca00078e000d */
[----:B------:R0:W-:Y:S01]  /*6420*/  @P5 STG.E.U16 desc[UR38][R8.64+0x2], R25 ;  /* 0x0000021908005986 */ /* 0x0001e2000c101526 */
[----:B------:R-:W-:-:S03]  /*6430*/  ISETP.NE.AND P5, PT, R5, RZ, PT ;  /* 0x000000ff0500720c */ /* 0x000fc60003fa5270 */
[----:B------:R-:W-:Y:S01]  /*6440*/  @P6 STG.E.U16 desc[UR38][R14.64], R26 ;  /* 0x0000001a0e006986 */ /* 0x000fe2000c101526 */
[----:B------:R-:W-:-:S04]  /*6450*/  ISETP.GT.AND P6, PT, R4, 0x1, PT ;  /* 0x000000010400780c */ /* 0x000fc80003fc4270 */
[----:B------:R-:W-:-:S13]  /*6460*/  ISETP.GT.AND P6, PT, R3, 0x88, P6 ;  /* 0x000000880300780c */ /* 0x000fda00037c4270 */
[----:B------:R-:W-:Y:S01]  /*6470*/  @P6 STG.E.U16 desc[UR38][R20.64+0x2], R27 ;  /* 0x0000021b14006986 */ /* 0x000fe2000c101526 */
[----:B------:R-:W-:-:S04]  /*6480*/  ISETP.GT.AND P6, PT, R4, 0x8, PT ;  /* 0x000000080400780c */ /* 0x000fc80003fc4270 */
[----:B------:R-:W-:-:S13]  /*6490*/  ISETP.GT.AND P6, PT, R3, 0x80, P6 ;  /* 0x000000800300780c */ /* 0x000fda00037c4270 */
[----:B0-----:R-:W-:Y:S02]  /*64a0*/  @P6 IMAD.MOV.U32 R8, RZ, RZ, R12 ;  /* 0x000000ffff086224 */ /* 0x001fe400078e000c */
[----:B------:R-:W-:-:S05]  /*64b0*/  @P6 IMAD.MOV.U32 R9, RZ, RZ, R13 ;  /* 0x000000ffff096224 */ /* 0x000fca00078e000d */
[----:B------:R0:W-:Y:S01]  /*64c0*/  @P6 STG.E.U16 desc[UR38][R8.64+0x10], R28 ;  /* 0x0000101c08006986 */ /* 0x0001e2000c101526 */
[----:B------:R-:W-:-:S04]  /*64d0*/  ISETP.GT.AND P6, PT, R4, 0x9, PT ;  /* 0x000000090400780c */ /* 0x000fc80003fc4270 */
[----:B------:R-:W-:-:S13]  /*64e0*/  ISETP.GT.AND P6, PT, R3, 0x80, P6 ;  /* 0x000000800300780c */ /* 0x000fda00037c4270 */
[----:B0-----:R-:W-:Y:S02]  /*64f0*/  @P6 IMAD.MOV.U32 R8, RZ, RZ, R12 ;  /* 0x000000ffff086224 */ /* 0x001fe400078e000c */
[----:B------:R-:W-:-:S05]  /*6500*/  @P6 IMAD.MOV.U32 R9, RZ, RZ, R13 ;  /* 0x000000ffff096224 */ /* 0x000fca00078e000d */
[----:B------:R0:W-:Y:S01]  /*6510*/  @P6 STG.E.U16 desc[UR38][R8.64+0x12], R29 ;  /* 0x0000121d08006986 */ /* 0x0001e2000c101526 */
[----:B------:R-:W-:-:S04]  /*6520*/  ISETP.GT.AND P6, PT, R4, 0x8, PT ;  /* 0x000000080400780c */ /* 0x000fc80003fc4270 */
[----:B------:R-:W-:-:S13]  /*6530*/  ISETP.GT.AND P6, PT, R3, 0x88, P6 ;  /* 0x000000880300780c */ /* 0x000fda00037c4270 */
        /* <DEDUP_REMOVED lines=45> */
[----:B------:R-:W-:Y:S01]  /*6810*/  @P6 STG.E.U16 desc[UR38][R8.64+0x42], R41 ;  /* 0x0000422908006986 */ /* 0x000fe2000c101526 */
[----:B------:R-:W-:-:S04]  /*6820*/  ISETP.GT.AND P6, PT, R4, 0x20, PT ;  /* 0x000000200400780c */ /* 0x000fc80003fc4270 */
[----:B------:R-:W-:-:S13]  /*6830*/  ISETP.GT.AND P6, PT, R3, 0x88, P6 ;  /* 0x000000880300780c */ /* 0x000fda00037c4270 */
[----:B------:R-:W-:Y:S01]  /*6840*/  @P6 STG.E.U16 desc[UR38][R6.64+0x40], R42 ;  /* 0x0000402a06006986 */ /* 0x000fe2000c101526 */
[----:B------:R-:W-:-:S04]  /*6850*/  ISETP.GT.AND P6, PT, R4, 0x21, PT ;  /* 0x000000210400780c */ /* 0x000fc80003fc4270 */
[----:B------:R-:W-:-:S13]  /*6860*/  ISETP.GT.AND P6, PT, R3, 0x88, P6 ;  /* 0x000000880300780c */ /* 0x000fda00037c4270 */
[----:B------:R-:W-:Y:S02]  /*6870*/  @P6 IMAD.MOV.U32 R4, RZ, RZ, R6 ;  /* 0x000000ffff046224 */ /* 0x000fe400078e0006 */
[----:B------:R-:W-:-:S05]  /*6880*/  @P6 IMAD.MOV.U32 R5, RZ, RZ, R7 ;  /* 0x000000ffff056224 */ /* 0x000fca00078e0007 */
[----:B------:R0:W-:Y:S01]  /*6890*/  @P6 STG.E.U16 desc[UR38][R4.64+0x42], R43 ;  /* 0x0000422b04006986 */ /* 0x0001e2000c101526 */
[C---:B------:R-:W-:Y:S02]  /*68a0*/  ISETP.GT.AND P6, PT, R3.reuse, 0x80, P5 ;  /* 0x000000800300780c */ /* 0x040fe40002fc4270 */
[----:B------:R-:W-:-:S11]  /*68b0*/  ISETP.GT.AND P5, PT, R3, 0x88, P5 ;  /* 0x000000880300780c */ /* 0x000fd60002fa4270 */
[----:B0-----:R-:W-:Y:S02]  /*68c0*/  @P6 IMAD.MOV.U32 R4, RZ, RZ, R12 ;  /* 0x000000ffff046224 */ /* 0x001fe400078e000c */
[----:B------:R-:W-:-:S05]  /*68d0*/  @P6 IMAD.MOV.U32 R5, RZ, RZ, R13 ;  /* 0x000000ffff056224 */ /* 0x000fca00078e000d */
[----:B------:R0:W-:Y:S01]  /*68e0*/  @P6 STG.E.U16 desc[UR38][R4.64+0x50], R44 ;  /* 0x0000502c04006986 */ /* 0x0001e2000c101526 */
[C---:B------:R-:W-:Y:S02]  /*68f0*/  ISETP.GT.AND P6, PT, R3.reuse, 0x80, P4 ;  /* 0x000000800300780c */ /* 0x040fe400027c4270 */
[----:B------:R-:W-:-:S11]  /*6900*/  ISETP.GT.AND P4, PT, R3, 0x88, P4 ;  /* 0x000000880300780c */ /* 0x000fd60002784270 */
[----:B0-----:R-:W-:Y:S02]  /*6910*/  @P6 IMAD.MOV.U32 R4, RZ, RZ, R12 ;  /* 0x000000ffff046224 */ /* 0x001fe400078e000c */
[----:B------:R-:W-:-:S05]  /*6920*/  @P6 IMAD.MOV.U32 R5, RZ, RZ, R13 ;  /* 0x000000ffff056224 */ /* 0x000fca00078e000d */
[----:B------:R0:W-:Y:S02]  /*6930*/  @P6 STG.E.U16 desc[UR38][R4.64+0x52], R45 ;  /* 0x0000522d04006986 */ /* 0x0001e4000c101526 */
[----:B0-----:R-:W-:Y:S02]  /*6940*/  @P5 IMAD.MOV.U32 R4, RZ, RZ, R6 ;  /* 0x000000ffff045224 */ /* 0x001fe400078e0006 */
[----:B------:R-:W-:-:S05]  /*6950*/  @P5 IMAD.MOV.U32 R5, RZ, RZ, R7 ;  /* 0x000000ffff055224 */ /* 0x000fca00078e0007 */
[----:B------:R0:W-:Y:S01]  /*6960*/  @P5 STG.E.U16 desc[UR38][R4.64+0x50], R46 ;  /* 0x0000502e04005986 */ /* 0x0001e2000c101526 */
[C---:B------:R-:W-:Y:S02]  /*6970*/  ISETP.GT.AND P5, PT, R3.reuse, 0x80, P3 ;  /* 0x000000800300780c */ /* 0x040fe40001fa4270 */
[----:B------:R-:W-:Y:S01]  /*6980*/  ISETP.GT.AND P3, PT, R3, 0x88, P3 ;  /* 0x000000880300780c */ /* 0x000fe20001f64270 */
        /* <DEDUP_REMOVED lines=17> */
[----:B------:R0:W-:Y:S02]  /*6aa0*/  @P3 STG.E.U16 desc[UR38][R4.64+0x60], R50 ;  /* 0x0000603204003986 */ /* 0x0001e4000c101526 */
[----:B0-----:R-:W-:Y:S02]  /*6ab0*/  @P0 IMAD.MOV.U32 R4, RZ, RZ, R6 ;  /* 0x000000ffff040224 */ /* 0x001fe400078e0006 */
[----:B------:R-:W-:-:S05]  /*6ac0*/  @P0 IMAD.MOV.U32 R5, RZ, RZ, R7 ;  /* 0x000000ffff050224 */ /* 0x000fca00078e0007 */
[----:B------:R0:W-:Y:S02]  /*6ad0*/  @P0 STG.E.U16 desc[UR38][R4.64+0x62], R51 ;  /* 0x0000623304000986 */ /* 0x0001e4000c101526 */
[----:B0-----:R-:W-:Y:S02]  /*6ae0*/  @P5 IMAD.MOV.U32 R4, RZ, RZ, R12 ;  /* 0x000000ffff045224 */ /* 0x001fe400078e000c */
[----:B------:R-:W-:-:S05]  /*6af0*/  @P5 IMAD.MOV.U32 R5, RZ, RZ, R13 ;  /* 0x000000ffff055224 */ /* 0x000fca00078e000d */
[----:B------:R0:W-:Y:S04]  /*6b00*/  @P5 STG.E.U16 desc[UR38][R4.64+0x70], R52 ;  /* 0x0000703404005986 */ /* 0x0001e8000c101526 */
[----:B------:R1:W-:Y:S01]  /*6b10*/  @P4 STG.E.U16 desc[UR38][R12.64+0x72], R53 ;  /* 0x000072350c004986 */ /* 0x0003e2000c101526 */
[----:B0-----:R-:W-:Y:S02]  /*6b20*/  @P2 IMAD.MOV.U32 R4, RZ, RZ, R6 ;  /* 0x000000ffff042224 */ /* 0x001fe400078e0006 */
[----:B------:R-:W-:-:S05]  /*6b30*/  @P2 IMAD.MOV.U32 R5, RZ, RZ, R7 ;  /* 0x000000ffff052224 */ /* 0x000fca00078e0007 */
[----:B------:R1:W-:Y:S04]  /*6b40*/  @P2 STG.E.U16 desc[UR38][R4.64+0x70], R54 ;  /* 0x0000703604002986 */ /* 0x0003e8000c101526 */
[----:B------:R1:W-:Y:S02]  /*6b50*/  @P1 STG.E.U16 desc[UR38][R6.64+0x72], R55 ;  /* 0x0000723706001986 */ /* 0x0003e4000c101526 */
.L_x_153:
[----:B------:R-:W-:Y:S05]  /*6b60*/  BSYNC B0 ;  /* 0x0000000000007941 */ /* 0x000fea0003800000 */
.L_x_29:
[----:B------:R-:W-:Y:S01]  /*6b70*/  IADD3 R16, P0, R16, UR36, RZ ;  /* 0x0000002410107c10 */ /* 0x000fe2000ff1e0ff */
[----:B------:R-:W-:Y:S01]  /*6b80*/  ULDC.64 UR4, c[0x0][0x650] ;  /* 0x0001940000047ab9 */ /* 0x000fe20000000a00 */
[----:B------:R-:W-:Y:S01]  /*6b90*/  PRMT R3, RZ, 0x7610, R3 ;  /* 0x00007610ff037816 */ /* 0x000fe20000000003 */
[----:B------:R-:W-:Y:S01]  /*6ba0*/  IMAD.MOV.U32 R100, RZ, RZ, -0x1 ;  /* 0xffffffffff647424 */ /* 0x000fe200078e00ff */
[----:B------:R-:W-:Y:S01]  /*6bb0*/  IADD3.X R17, R17, UR42, RZ, P0, !PT ;  /* 0x0000002a11117c10 */ /* 0x000fe200087fe4ff */
[----:B------:R-:W-:Y:S01]  /*6bc0*/  IMAD.MOV.U32 R19, RZ, RZ, -0x1 ;  /* 0xffffffffff137424 */ /* 0x000fe200078e00ff */
[----:B------:R-:W-:-:S04]  /*6bd0*/  ISETP.GE.U32.AND P0, PT, R16, UR4, PT ;  /* 0x0000000410007c0c */ /* 0x000fc8000bf06070 */
[----:B------:R-:W-:-:S13]  /*6be0*/  ISETP.GE.U32.AND.EX P0, PT, R17, UR5, PT, P0 ;  /* 0x0000000511007c0c */ /* 0x000fda000bf06100 */
[----:B------:R-:W-:Y:S05]  /*6bf0*/  @P0 BRA `(.L_x_154) ;  /* 0x0000000400500947 */ /* 0x000fea0003800000 */
[----:B0-----:R-:W0:Y:S01]  /*6c00*/  LDC.64 R10, c[0x0][0x628] ;  /* 0x00018a00ff0a7b82 */ /* 0x001e220000000a00 */
[----:B-1----:R-:W1:Y:S01]  /*6c10*/  S2R R12, SR_CTAID.X ;  /* 0x00000000000c7919 */ /* 0x002e620000002500 */
[----:B----4-:R-:W-:Y:S02]  /*6c20*/  IMAD.MOV.U32 R8, RZ, RZ, R16 ;  /* 0x000000ffff087224 */ /* 0x010fe400078e0010 */
[----:B------:R-:W-:Y:S01]  /*6c30*/  IMAD.MOV.U32 R9, RZ, RZ, R17 ;  /* 0x000000ffff097224 */ /* 0x000fe200078e0011 */
[----:B------:R-:W4:Y:S03]  /*6c40*/  S2R R20, SR_CTAID.Y ;  /* 0x0000000000147919 */ /* 0x000f260000002600 */
[----:B------:R-:W1:Y:S08]  /*6c50*/  LDC R0, c[0x0][0x630] ;  /* 0x00018c00ff007b82 */ /* 0x000e700000000800 */
[----:B------:R-:W1:Y:S01]  /*6c60*/  LDC.64 R14, c[0x0][0x620] ;  /* 0x00018800ff0e7b82 */ /* 0x000e620000000a00 */
[----:B0-----:R-:W-:-:S04]  /*6c70*/  ISETP.NE.U32.AND P0, PT, R10, RZ, PT ;  /* 0x000000ff0a00720c */ /* 0x001fc80003f05070 */
[----:B------:R-:W-:-:S13]  /*6c80*/  ISETP.NE.AND.EX P0, PT, R11, RZ, PT, P0 ;  /* 0x000000ff0b00720c */ /* 0x000fda0003f05300 */
[----:B-1--4-:R-:W-:Y:S05]  /*6c90*/  @!P0 BRA `(.L_x_155) ;  /* 0x0000000000288947 */ /* 0x012fea0003800000 */
        /* <DEDUP_REMOVED lines=10> */
.L_x_155:
[-CC-:B------:R-:W-:Y:S01]  /*6d40*/  SHF.R.U64 R19, R8, R0.reuse, R9.reuse ;  /* 0x0000000008137219 */ /* 0x180fe20000001209 */
[----:B------:R-:W0:Y:S01]  /*6d50*/  LDC.64 R26, c[0x0][0x640] ;  /* 0x00019000ff1a7b82 */ /* 0x000e220000000a00 */
[----:B------:R-:W-:Y:S01]  /*6d60*/  SHF.R.U32.HI R0, RZ, R0, R9 ;  /* 0x00000000ff007219 */ /* 0x000fe20000011609 */
[----:B------:R-:W-:Y:S01]  /*6d70*/  ULDC UR4, c[0x0][0x150] ;  /* 0x0000540000047ab9 */ /* 0x000fe20000000800 */
[----:B------:R-:W-:Y:S02]  /*6d80*/  IADD3 R3, P0, RZ, -R19, RZ ;  /* 0x80000013ff037210 */ /* 0x000fe40007f1e0ff */
[----:B------:R-:W-:-:S03]  /*6d90*/  I2FP.F32.U32 R7, R12 ;  /* 0x0000000c00077245 */ /* 0x000fc60000201000 */
[----:B------:R-:W1:Y:S01]  /*6da0*/  LDC R6, c[0x0][0x618] ;  /* 0x00018600ff067b82 */ /* 0x000e620000000800 */
[----:B------:R-:W-:Y:S02]  /*6db0*/  IMAD.X R5, RZ, RZ, ~R0, P0 ;  /* 0x000000ffff057224 */ /* 0x000fe400000e0e00 */
[----:B------:R-:W-:Y:S01]  /*6dc0*/  FMUL R7, R7, UR4 ;  /* 0x0000000407077c20 */ /* 0x000fe20008400000 */
[----:B------:R-:W-:Y:S01]  /*6dd0*/  ULDC UR4, c[0x0][0x154] ;  /* 0x0000550000047ab9 */ /* 0x000fe20000000800 */
[-C--:B------:R-:W-:Y:S02]  /*6de0*/  IMAD R0, R5, R14.reuse, RZ ;  /* 0x0000000e05007224 */ /* 0x080fe400078e02ff */
[C---:B------:R-:W-:Y:S01]  /*6df0*/  IMAD.WIDE.U32 R4, R3.reuse, R14, R16 ;  /* 0x0000000e03047225 */ /* 0x040fe200078e0010 */
[----:B------:R-:W4:Y:S01]  /*6e00*/  LDC R8, c[0x0][0x608] ;  /* 0x00018200ff087b82 */ /* 0x000f220000000800 */
[----:B------:R-:W2:Y:S02]  /*6e10*/  F2I.U32.TRUNC.NTZ R7, R7 ;  /* 0x0000000700077305 */ /* 0x000ea4000020f000 */
[----:B------:R-:W-:Y:S01]  /*6e20*/  IMAD R3, R3, R15, R0 ;  /* 0x0000000f03037224 */ /* 0x000fe200078e0200 */
[----:B------:R-:W-:-:S03]  /*6e30*/  I2FP.F32.U32 R0, R20 ;  /* 0x0000001400007245 */ /* 0x000fc60000201000 */
[----:B------:R-:W-:Y:S01]  /*6e40*/  IMAD.IADD R3, R5, 0x1, R3 ;  /* 0x0000000105037824 */ /* 0x000fe200078e0203 */
[----:B------:R-:W3:Y:S01]  /*6e50*/  LDC R11, c[0x0][0x658] ;  /* 0x00019600ff0b7b82 */ /* 0x000ee20000000800 */
[----:B0-----:R-:W-:-:S04]  /*6e60*/  ISETP.NE.U32.AND P0, PT, R26, RZ, PT ;  /* 0x000000ff1a00720c */ /* 0x001fc80003f05070 */
[----:B------:R-:W-:-:S03]  /*6e70*/  ISETP.NE.AND.EX P0, PT, R27, RZ, PT, P0 ;  /* 0x000000ff1b00720c */ /* 0x000fc60003f05300 */
[----:B------:R-:W0:Y:S01]  /*6e80*/  LDC R9, c[0x0][0x144] ;  /* 0x00005100ff097b82 */ /* 0x000e220000000800 */
[-C--:B-1----:R-:W-:Y:S01]  /*6e90*/  SHF.R.U64 R10, R4, R6.reuse, R3 ;  /* 0x00000006040a7219 */ /* 0x082fe20000001203 */
[----:B--2---:R-:W-:Y:S01]  /*6ea0*/  IMAD.MOV R7, RZ, RZ, -R7 ;  /* 0x000000ffff077224 */ /* 0x004fe200078e0a07 */
[----:B------:R-:W-:Y:S01]  /*6eb0*/  SHF.R.U32.HI R3, RZ, R6, R3 ;  /* 0x00000006ff037219 */ /* 0x000fe20000011603 */
[----:B------:R-:W-:-:S04]  /*6ec0*/  FMUL R6, R0, UR4 ;  /* 0x0000000400067c20 */ /* 0x000fc80008400000 */
[----:B------:R-:W1:Y:S01]  /*6ed0*/  LDC R21, c[0x0][0x148] ;  /* 0x00005200ff157b82 */ /* 0x000e620000000800 */
[----:B------:R2:W0:Y:S01]  /*6ee0*/  F2I.U32.TRUNC.NTZ R14, R6 ;  /* 0x00000006000e7305 */ /* 0x000422000020f000 */
[-CC-:B----4-:R-:W-:Y:S02]  /*6ef0*/  SHF.R.U64 R13, R10, R8.reuse, R3.reuse ;  /* 0x000000080a0d7219 */ /* 0x190fe40000001203 */
[----:B------:R-:W-:-:S04]  /*6f00*/  SHF.R.U32.HI R0, RZ, R8, R3 ;  /* 0x00000008ff007219 */ /* 0x000fc80000011603 */
[----:B------:R-:W4:Y:S01]  /*6f10*/  LDC R24, c[0x0][0x600] ;  /* 0x00018000ff187b82 */ /* 0x000f220000000800 */
[-CC-:B---3--:R-:W-:Y:S02]  /*6f20*/  SHF.R.U64 R15, R13, R11.reuse, R0.reuse ;  /* 0x0000000b0d0f7219 */ /* 0x188fe40000001200 */
[----:B------:R-:W-:-:S03]  /*6f30*/  SHF.R.U32.HI R5, RZ, R11, R0 ;  /* 0x0000000bff057219 */ /* 0x000fc60000011600 */
[----:B------:R-:W-:Y:S02]  /*6f40*/  IMAD.MOV.U32 R4, RZ, RZ, R15 ;  /* 0x000000ffff047224 */ /* 0x000fe400078e000f */
[----:B------:R-:W3:Y:S01]  /*6f50*/  LDC R28, c[0x0][0x648] ;  /* 0x00019200ff1c7b82 */ /* 0x000ee20000000800 */
[----:B0-----:R-:W-:-:S07]  /*6f60*/  IMAD R25, R9, R7, R12 ;  /* 0x0000000709197224 */ /* 0x001fce00078e020c */
[----:B------:R-:W0:Y:S08]  /*6f70*/  LDC R29, c[0x0][0x638] ;  /* 0x00018e00ff1d7b82 */ /* 0x000e300000000800 */
[----:B------:R-:W0:Y:S01]  /*6f80*/  LDC R30, c[0x0][0x610] ;  /* 0x00018400ff1e7b82 */ /* 0x000e220000000800 */
[----:B-12-4-:R-:W-:Y:S05]  /*6f90*/  @!P0 BRA `(.L_x_156) ;  /* 0x0000000000288947 */ /* 0x016fea0003800000 */
        /* <DEDUP_REMOVED lines=10> */
.L_x_156:
[----:B------:R-:W-:Y:S01]  /*7040*/  ISETP.NE.AND P0, PT, R2, 0x1, PT ;  /* 0x000000010200780c */ /* 0x000fe20003f05270 */
[----:B------:R-:W-:Y:S01]  /*7050*/  IMAD.MOV R14, RZ, RZ, -R14 ;  /* 0x000000ffff0e7224 */ /* 0x000fe200078e0a0e */
[----:B---3--:R-:W-:Y:S01]  /*7060*/  SHF.R.U64 R3, R4, R28, R5 ;  /* 0x0000001c04037219 */ /* 0x008fe20000001205 */
[----:B------:R-:W-:Y:S01]  /*7070*/  VIADD R5, R24, 0xffffffff ;  /* 0xffffffff18057836 */ /* 0x000fe20000000000 */
[----:B------:R-:W-:-:S03]  /*7080*/  LOP3.LUT R0, R13, R98, RZ, 0xc0, !PT ;  /* 0x000000620d007212 */ /* 0x000fc600078ec0ff */
[----:B------:R-:W-:Y:S01]  /*7090*/  IMAD.MOV R4, RZ, RZ, -R3 ;  /* 0x000000ffff047224 */ /* 0x000fe200078e0a03 */
[----:B------:R-:W-:Y:S01]  /*70a0*/  LOP3.LUT R10, R10, R5, RZ, 0xc0, !PT ;  /* 0x000000050a0a7212 */ /* 0x000fe200078ec0ff */
[----:B------:R-:W-:Y:S02]  /*70b0*/  IMAD R0, R91, R3, R0 ;  /* 0x000000035b007224 */ /* 0x000fe400078e0200 */
[----:B0-----:R-:W-:Y:S02]  /*70c0*/  IMAD R3, R4, R29, R15 ;  /* 0x0000001d04037224 */ /* 0x001fe400078e020f */
[----:B------:R-:W-:Y:S02]  /*70d0*/  @P0 IMAD R25, R21, R14, R20 ;  /* 0x0000000e15190224 */ /* 0x000fe400078e0214 */
[----:B------:R-:W-:Y:S02]  /*70e0*/  IMAD R5, R3, R24, R10 ;  /* 0x0000001803057224 */ /* 0x000fe400078e020a */
[----:B------:R-:W-:-:S02]  /*70f0*/  IMAD R0, R0, R30, R25 ;  /* 0x0000001e00007224 */ /* 0x000fc400078e0219 */
[----:B------:R-:W-:-:S03]  /*7100*/  IMAD.MOV.U32 R4, RZ, RZ, 0x1 ;  /* 0x00000001ff047424 */ /* 0x000fc600078e00ff */
[----:B------:R-:W-:Y:S02]  /*7110*/  SEL R100, R5, R0, !P0 ;  /* 0x0000000005647207 */ /* 0x000fe40004000000 */
[----:B------:R-:W-:Y:S02]  /*7120*/  PRMT R3, R4, 0x7610, R3 ;  /* 0x0000761004037816 */ /* 0x000fe40000000003 */
[----:B------:R-:W-:-:S07]  /*7130*/  SEL R0, R0, R5, !P0 ;  /* 0x0000000500007207 */ /* 0x000fce0004000000 */
.L_x_154:
[----:B------:R-:W-:Y:S01]  /*7140*/  LOP3.LUT P0, RZ, R3, 0xff, RZ, 0xc0, !PT ;  /* 0x000000ff03ff7812 */ /* 0x000fe2000780c0ff */
[----:B------:R-:W-:-:S12]  /*7150*/  IMAD.MOV.U32 R107, RZ, RZ, R0 ;  /* 0x000000ffff6b7224 */ /* 0x000fd800078e0000 */
[----:B------:R-:W-:Y:S05]  /*7160*/  @P0 BRA `(.L_x_157) ;  /* 0xffffffa000600947 */ /* 0x000fea000383ffff */
[----:B------:R-:W-:Y:S05]  /*7170*/  EXIT ;  /* 0x000000000000794d */ /* 0x000fea0003800000 */
.L_x_4:
        /* <DEDUP_REMOVED lines=26> */
.L_x_159:
[--C-:B------:R-:W-:Y:S01]  /*7320*/  SHF.R.U64 R14, R12, R20, R13.reuse ;  /* 0x000000140c0e7219 */ /* 0x100fe2000000120d */
[----:B------:R-:W0:Y:S01]  /*7330*/  LDC R24, c[0x0][0x618] ;  /* 0x00018600ff187b82 */ /* 0x000e220000000800 */
[----:B------:R-:W-:Y:S01]  /*7340*/  I2FP.F32.U32 R8, R6 ;  /* 0x0000000600087245 */ /* 0x000fe20000201000 */
[----:B------:R-:W-:Y:S01]  /*7350*/  ULDC UR4, c[0x0][0x150] ;  /* 0x0000540000047ab9 */ /* 0x000fe20000000800 */
[----:B------:R-:W-:Y:S02]  /*7360*/  SHF.R.U32.HI R7, RZ, R20, R13 ;  /* 0x00000014ff077219 */ /* 0x000fe4000001160d */
[----:B------:R-:W-:Y:S01]  /*7370*/  IADD3 R11, P0, RZ, -R14, RZ ;  /* 0x8000000eff0b7210 */ /* 0x000fe20007f1e0ff */
[----:B------:R-:W-:Y:S01]  /*7380*/  FMUL R13, R8, UR4 ;  /* 0x00000004080d7c20 */ /* 0x000fe20008400000 */
[----:B------:R-:W-:Y:S01]  /*7390*/  ULDC UR4, c[0x0][0x154] ;  /* 0x0000550000047ab9 */ /* 0x000fe20000000800 */
[----:B------:R-:W1:Y:S02]  /*73a0*/  LDC.64 R26, c[0x0][0x640] ;  /* 0x00019000ff1a7b82 */ /* 0x000e640000000a00 */
[----:B------:R-:W-:-:S02]  /*73b0*/  IMAD.X R7, RZ, RZ, ~R7, P0 ;  /* 0x000000ffff077224 */ /* 0x000fc400000e0e07 */
[----:B------:R-:W2:Y:S01]  /*73c0*/  F2I.U32.TRUNC.NTZ R13, R13 ;  /* 0x0000000d000d7305 */ /* 0x000ea2000020f000 */
[----:B------:R-:W-:-:S03]  /*73d0*/  IMAD.WIDE.U32 R8, R11, R22, R16 ;  /* 0x000000160b087225 */ /* 0x000fc600078e0010 */
[----:B------:R-:W3:Y:S01]  /*73e0*/  LDC R15, c[0x0][0x144] ;  /* 0x00005100ff0f7b82 */ /* 0x000ee20000000800 */
[----:B------:R-:W-:-:S04]  /*73f0*/  IMAD R10, R7, R22, RZ ;  /* 0x00000016070a7224 */ /* 0x000fc800078e02ff */
[----:B------:R-:W-:Y:S02]  /*7400*/  IMAD R7, R11, R23, R10 ;  /* 0x000000170b077224 */ /* 0x000fe400078e020a */
[----:B------:R-:W-:Y:S01]  /*7410*/  IMAD.MOV.U32 R10, RZ, RZ, -0x1 ;  /* 0xffffffffff0a7424 */ /* 0x000fe200078e00ff */
[----:B------:R-:W4:Y:S01]  /*7420*/  LDC R20, c[0x0][0x608] ;  /* 0x00018200ff147b82 */ /* 0x000f220000000800 */
[----:B------:R-:W-:Y:S01]  /*7430*/  IMAD.IADD R7, R9, 0x1, R7 ;  /* 0x0000000109077824 */ /* 0x000fe200078e0207 */
[----:B------:R-:W-:-:S04]  /*7440*/  I2FP.F32.U32 R9, R5 ;  /* 0x0000000500097245 */ /* 0x000fc80000201000 */
[-C--:B0-----:R-:W-:Y:S01]  /*7450*/  SHF.R.U64 R12, R8, R24.reuse, R7 ;  /* 0x00000018080c7219 */ /* 0x081fe20000001207 */
[----:B--2---:R-:W-:Y:S01]  /*7460*/  IMAD.MOV R8, RZ, RZ, -R13 ;  /* 0x000000ffff087224 */ /* 0x004fe200078e0a0d */
[----:B------:R-:W0:Y:S01]  /*7470*/  LDC R11, c[0x0][0x658] ;  /* 0x00019600ff0b7b82 */ /* 0x000e220000000800 */
[----:B-1----:R-:W-:Y:S01]  /*7480*/  ISETP.NE.U32.AND P0, PT, R26, RZ, PT ;  /* 0x000000ff1a00720c */ /* 0x002fe20003f05070 */
[----:B------:R-:W-:Y:S01]  /*7490*/  FMUL R9, R9, UR4 ;  /* 0x0000000409097c20 */ /* 0x000fe20008400000 */
[----:B------:R-:W-:Y:S02]  /*74a0*/  SHF.R.U32.HI R7, RZ, R24, R7 ;  /* 0x00000018ff077219 */ /* 0x000fe40000011607 */
[----:B------:R-:W-:-:S03]  /*74b0*/  ISETP.NE.AND.EX P0, PT, R27, RZ, PT, P0 ;  /* 0x000000ff1b00720c */ /* 0x000fc60003f05300 */
[----:B------:R-:W1:Y:S01]  /*74c0*/  LDC R22, c[0x0][0x148] ;  /* 0x00005200ff167b82 */ /* 0x000e620000000800 */
[----:B---3--:R-:W-:Y:S02]  /*74d0*/  IMAD R23, R15, R8, R6 ;  /* 0x000000080f177224 */ /* 0x008fe400078e0206 */
[----:B------:R-:W-:-:S05]  /*74e0*/  IMAD.MOV.U32 R8, RZ, RZ, 0x1 ;  /* 0x00000001ff087424 */ /* 0x000fca00078e00ff */
[----:B------:R-:W2:Y:S01]  /*74f0*/  LDC R21, c[0x0][0x600] ;  /* 0x00018000ff157b82 */ /* 0x000ea20000000800 */
[-CC-:B----4-:R-:W-:Y:S02]  /*7500*/  SHF.R.U64 R15, R12, R20.reuse, R7.reuse ;  /* 0x000000140c0f7219 */ /* 0x190fe40000001207 */
[----:B------:R-:W-:Y:S02]  /*7510*/  SHF.R.U32.HI R6, RZ, R20, R7 ;  /* 0x00000014ff067219 */ /* 0x000fe40000011607 */
[----:B------:R3:W4:Y:S03]  /*7520*/  F2I.U32.TRUNC.NTZ R20, R9 ;  /* 0x0000000900147305 */ /* 0x000726000020f000 */
[----:B------:R-:W1:Y:S01]  /*7530*/  LDC R25, c[0x0][0x648] ;  /* 0x00019200ff197b82 */ /* 0x000e620000000800 */
[-C--:B0-----:R-:W-:Y:S02]  /*7540*/  SHF.R.U64 R19, R15, R11.reuse, R6 ;  /* 0x0000000b0f137219 */ /* 0x081fe40000001206 */
[----:B------:R-:W-:-:S02]  /*7550*/  SHF.L.U32 R10, R10, R11, RZ ;  /* 0x0000000b0a0a7219 */ /* 0x000fc400000006ff */
[-C--:B------:R-:W-:Y:S01]  /*7560*/  SHF.R.U32.HI R7, RZ, R11.reuse, R6 ;  /* 0x0000000bff077219 */ /* 0x080fe20000011606 */
[----:B------:R-:W-:Y:S01]  /*7570*/  IMAD.MOV.U32 R6, RZ, RZ, R19 ;  /* 0x000000ffff067224 */ /* 0x000fe200078e0013 */
[----:B------:R-:W-:Y:S01]  /*7580*/  SHF.L.U32 R24, R8, R11, RZ ;  /* 0x0000000b08187219 */ /* 0x000fe200000006ff */
[----:B------:R-:W0:Y:S01]  /*7590*/  LDC R28, c[0x0][0x638] ;  /* 0x00018e00ff1c7b82 */ /* 0x000e220000000800 */
[----:B------:R-:W-:-:S07]  /*75a0*/  LOP3.LUT R30, RZ, R10, RZ, 0x33, !PT ;  /* 0x0000000aff1e7212 */ /* 0x000fce00078e33ff */
[----:B------:R-:W0:Y:S01]  /*75b0*/  LDC R29, c[0x0][0x610] ;  /* 0x00018400ff1d7b82 */ /* 0x000e220000000800 */
[----:B---34-:R-:W-:Y:S05]  /*75c0*/  @!P0 BRA `(.L_x_160) ;  /* 0x0000000000288947 */ /* 0x018fea0003800000 */
[----:B------:R-:W3:Y:S02]  /*75d0*/  LDC R6, c[0x0][0x64c] ;  /* 0x00019300ff067b82 */ /* 0x000ee40000000800 */
[----:B---3--:R-:W-:-:S05]  /*75e0*/  IADD3 R11, P0, R19, R6, RZ ;  /* 0x00000006130b7210 */ /* 0x008fca0007f1e0ff */
        /* <DEDUP_REMOVED lines=8> */
.L_x_160:
[----:B------:R-:W-:Y:S01]  /*7670*/  ISETP.NE.AND P0, PT, R2, 0x1, PT ;  /* 0x000000010200780c */ /* 0x000fe20003f05270 */
[----:B--2---:R-:W-:Y:S01]  /*7680*/  VIADD R9, R21, 0xffffffff ;  /* 0xffffffff15097836 */ /* 0x004fe20000000000 */
[----:B-1----:R-:W-:Y:S01]  /*7690*/  SHF.R.U64 R7, R6, R25, R7 ;  /* 0x0000001906077219 */ /* 0x002fe20000001207 */
[----:B------:R-:W-:Y:S01]  /*76a0*/  IMAD.MOV R20, RZ, RZ, -R20 ;  /* 0x000000ffff147224 */ /* 0x000fe200078e0a14 */
[----:B------:R-:W-:Y:S02]  /*76b0*/  LOP3.LUT R6, R15, R30, RZ, 0xc0, !PT ;  /* 0x0000001e0f067212 */ /* 0x000fe400078ec0ff */
[----:B------:R-:W-:Y:S01]  /*76c0*/  LOP3.LUT R12, R12, R9, RZ, 0xc0, !PT ;  /* 0x000000090c0c7212 */ /* 0x000fe200078ec0ff */
[----:B------:R-:W-:Y:S02]  /*76d0*/  IMAD.MOV R8, RZ, RZ, -R7 ;  /* 0x000000ffff087224 */ /* 0x000fe400078e0a07 */
[----:B------:R-:W-:Y:S02]  /*76e0*/  IMAD R6, R24, R7, R6 ;  /* 0x0000000718067224 */ /* 0x000fe400078e0206 */
[----:B------:R-:W-:-:S02]  /*76f0*/  IMAD.MOV.U32 R9, RZ, RZ, 0x1 ;  /* 0x00000001ff097424 */ /* 0x000fc400078e00ff */
[----:B------:R-:W-:Y:S02]  /*7700*/  @P0 IMAD R23, R22, R20, R5 ;  /* 0x0000001416170224 */ /* 0x000fe400078e0205 */
[----:B0-----:R-:W-:Y:S02]  /*7710*/  IMAD R5, R8, R28, R19 ;  /* 0x0000001c08057224 */ /* 0x001fe400078e0213 */
[----:B------:R-:W-:Y:S02]  /*7720*/  IMAD R19, R6, R29, R23 ;  /* 0x0000001d06137224 */ /* 0x000fe400078e0217 */
[----:B------:R-:W-:Y:S02]  /*7730*/  IMAD R6, R5, R21, R12 ;  /* 0x0000001505067224 */ /* 0x000fe400078e020c */
[----:B------:R-:W-:-:S03]  /*7740*/  IMAD.MOV.U32 R8, RZ, RZ, R14 ;  /* 0x000000ffff087224 */ /* 0x000fc600078e000e */
[----:B------:R-:W-:Y:S02]  /*7750*/  SEL R20, R6, R19, !P0 ;  /* 0x0000001306147207 */ /* 0x000fe40004000000 */
[----:B------:R-:W-:-:S07]  /*7760*/  SEL R19, R19, R6, !P0 ;  /* 0x0000000613137207 */ /* 0x000fce0004000000 */
.L_x_158:
[----:B------:R-:W-:-:S08]  /*7770*/  NOP ;  /* 0x0000000000007918 */ /* 0x000fd00000000000 */
[----:B------:R-:W0:-:S00]  /*7780*/  USETMAXREG.DEALLOC.CTAPOOL 0x28 ;  /* 0x00000028000079c8 */ /* 0x000e0000080e0500 */
[----:B0-----:R-:W-:-:S13]  /*7790*/  ISETP.NE.AND P0, PT, R0, RZ, PT ;  /* 0x000000ff0000720c */ /* 0x001fda0003f05270 */
[----:B------:R-:W-:Y:S05]  /*77a0*/  @P0 EXIT ;  /* 0x000000000000094d */ /* 0x000fea0003800000 */
[----:B------:R-:W-:Y:S01]  /*77b0*/  LOP3.LUT P0, RZ, R9, 0xff, RZ, 0xc0, !PT ;  /* 0x000000ff09ff7812 */ /* 0x000fe2000780c0ff */
[----:B------:R-:W-:Y:S02]  /*77c0*/  IMAD.MOV.U32 R0, RZ, RZ, 0x1 ;  /* 0x00000001ff007424 */ /* 0x000fe400078e00ff */
[----:B------:R-:W-:-:S10]  /*77d0*/  IMAD.MOV.U32 R12, RZ, RZ, RZ ;  /* 0x000000ffff0c7224 */ /* 0x000fd400078e00ff */
[----:B------:R-:W-:Y:S05]  /*77e0*/  @!P0 BRA `(.L_x_161) ;  /* 0x0000000c00148947 */ /* 0x000fea0003800000 */
[----:B------:R-:W0:Y:S01]  /*77f0*/  LDC R0, c[0x0][0x28c] ;  /* 0x0000a300ff007b82 */ /* 0x000e220000000800 */
[----:B------:R-:W-:Y:S01]  /*7800*/  LOP3.LUT P0, RZ, R3, 0x1f, RZ, 0xc0, !PT ;  /* 0x0000001f03ff7812 */ /* 0x000fe2000780c0ff */
[----:B------:R-:W-:Y:S01]  /*7810*/  ULDC UR5, c[0x0][0x658] ;  /* 0x0001960000057ab9 */ /* 0x000fe20000000800 */
[----:B------:R-:W-:Y:S01]  /*7820*/  UMOV UR6, 0xffffffff ;  /* 0xffffffff00067882 */ /* 0x000fe20000000000 */
[----:B------:R-:W-:Y:S01]  /*7830*/  BSSY B0, `(.L_x_161) ;  /* 0x00000c0000007945 */ /* 0x000fe20003800000 */
[----:B------:R-:W-:Y:S01]  /*7840*/  USHF.L.U32 UR6, UR6, UR5, URZ ;  /* 0x0000000506067299 */ /* 0x000fe2000800063f */
[C---:B------:R-:W-:Y:S01]  /*7850*/  ISETP.NE.AND P2, PT, R4.reuse, RZ, PT ;  /* 0x000000ff0400720c */ /* 0x040fe20003f45270 */
[----:B------:R-:W-:Y:S01]  /*7860*/  IMAD.MOV.U32 R13, RZ, RZ, 0x1 ;  /* 0x00000001ff0d7424 */ /* 0x000fe200078e00ff */
[----:B------:R-:W-:Y:S01]  /*7870*/  ISETP.NE.OR P0, PT, R4, RZ, !P0 ;  /* 0x000000ff0400720c */ /* 0x000fe20004705670 */
[----:B------:R-:W-:Y:S01]  /*7880*/  IMAD.MOV.U32 R12, RZ, RZ, RZ ;  /* 0x000000ffff0c7224 */ /* 0x000fe200078e00ff */
[----:B------:R-:W-:Y:S01]  /*7890*/  LOP3.LUT R11, R18, 0x2, RZ, 0xfc, !PT ;  /* 0x00000002120b7812 */ /* 0x000fe200078efcff */
[----:B------:R-:W-:Y:S01]  /*78a0*/  ULDC UR4, c[0x0][0x600] ;  /* 0x0001800000047ab9 */ /* 0x000fe20000000800 */
[----:B------:R-:W-:Y:S01]  /*78b0*/  UMOV UR7, 0x1 ;  /* 0x0000000100077882 */ /* 0x000fe20000000000 */
[----:B------:R-:W-:-:S02]  /*78c0*/  UIADD3 UR15, UR4, -0x1, URZ ;  /* 0xffffffff040f7890 */ /* 0x000fc4000fffe03f */
[----:B------:R-:W-:Y:S02]  /*78d0*/  USHF.L.U32 UR17, UR7, UR5, URZ ;  /* 0x0000000507117299 */ /* 0x000fe4000800063f */
[----:B------:R-:W-:Y:S01]  /*78e0*/  ULOP3.LUT UR16, URZ, UR6, URZ, 0x33, !UPT ;  /* 0x000000063f107292 */ /* 0x000fe2000f8e333f */
[----:B------:R-:W-:Y:S01]  /*78f0*/  ULDC.64 UR20, c[0x0][0x198] ;  /* 0x0000660000147ab9 */ /* 0x000fe20000000a00 */
[----:B0-----:R-:W-:-:S05]  /*7900*/  VIADD R0, R0, 0x1f ;  /* 0x0000001f00007836 */ /* 0x001fca0000000000 */
[----:B------:R-:W-:-:S04]  /*7910*/  SHF.R.S32.HI R3, RZ, 0x1f, R0 ;  /* 0x0000001fff037819 */ /* 0x000fc80000011400 */
[----:B------:R-:W-:Y:S01]  /*7920*/  LEA.HI R3, R3, R0, RZ, 0x5 ;  /* 0x0000000003037211 */ /* 0x000fe200078f28ff */
[----:B------:R-:W-:-:S03]  /*7930*/  IMAD.MOV.U32 R0, RZ, RZ, 0x1 ;  /* 0x00000001ff007424 */ /* 0x000fc600078e00ff */
[----:B------:R-:W-:-:S05]  /*7940*/  SHF.R.S32.HI R3, RZ, 0x5, R3 ;  /* 0x00000005ff037819 */ /* 0x000fca0000011403 */
[----:B------:R-:W-:-:S07]  /*7950*/  VIADD R10, R3, 0x1 ;  /* 0x00000001030a7836 */ /* 0x000fce0000000000 */
.L_x_173:
[----:B------:R-:W-:-:S03]  /*7960*/  UMOV UR4, 0xffffffff ;  /* 0xffffffff00047882 */ /* 0x000fc60000000000 */
[----:B------:R-:W-:Y:S05]  /*7970*/  BRA.DIV UR4, `(.L_x_162) ;  /* 0x0000001204987947 */ /* 0x000fea000b800000 */
[----:B------:R-:W-:-:S13]  /*7980*/  ELECT P6, URZ, PT ;  /* 0x00000000003f782f */ /* 0x000fda00038c0000 */
.L_x_191:
[----:B------:R-:W0:Y:S01]  /*7990*/  LDC R4, c[0x0][0x28c] ;  /* 0x0000a300ff047b82 */ /* 0x000e220000000800 */
[----:B------:R-:W-:Y:S01]  /*79a0*/  BSSY B1, `(.L_x_163) ;  /* 0x0000037000017945 */ /* 0x000fe20003800000 */
[----:B0-----:R-:W-:-:S13]  /*79b0*/  ISETP.LT.OR P6, PT, R4, 0x1, !P6 ;  /* 0x000000010400780c */ /* 0x001fda00077c1670 */
[----:B------:R-:W-:Y:S05]  /*79c0*/  @P6 BRA `(.L_x_164) ;  /* 0x0000000000d06947 */ /* 0x000fea0003800000 */
[----:B------:R-:W-:Y:S02]  /*79d0*/  IMAD.SHL.U32 R20, R20, 0x40, RZ ;  /* 0x0000004014147824 */ /* 0x000fe400078e00ff */
[----:B------:R-:W-:Y:S02]  /*79e0*/  IMAD.SHL.U32 R19, R19, 0x100, RZ ;  /* 0x0000010013137824 */ /* 0x000fe400078e00ff */
[----:B------:R-:W-:Y:S02]  /*79f0*/  IMAD.MOV.U32 R21, RZ, RZ, RZ ;  /* 0x000000ffff157224 */ /* 0x000fe400078e00ff */
[----:B------:R-:W-:Y:S02]  /*7a00*/  IMAD.MOV.U32 R4, RZ, RZ, R10 ;  /* 0x000000ffff047224 */ /* 0x000fe400078e000a */
[----:B------:R-:W-:Y:S02]  /*7a10*/  IMAD.MOV.U32 R5, RZ, RZ, R0 ;  /* 0x000000ffff057224 */ /* 0x000fe400078e0000 */
[----:B------:R-:W-:-:S07]  /*7a20*/  IMAD.MOV.U32 R6, RZ, RZ, R12 ;  /* 0x000000ffff067224 */ /* 0x000fce00078e000c */
.L_x_168:
[----:B------:R-:W0:Y:S01]  /*7a30*/  S2R R14, SR_CgaCtaId ;  /* 0x00000000000e7919 */ /* 0x000e220000008800 */
[----:B------:R-:W-:Y:S01]  /*7a40*/  MOV R7, 0x400 ;  /* 0x0000040000077802 */ /* 0x000fe20000000f00 */
[----:B------:R-:W1:Y:S03]  /*7a50*/  @!P2 LDC R9, c[0x0][0x500] ;  /* 0x00014000ff09ab82 */ /* 0x000e660000000800 */
[----:B0-----:R-:W-:Y:S02]  /*7a60*/  LEA R15, R14, R7, 0x18 ;  /* 0x000000070e0f7211 */ /* 0x001fe400078ec0ff */
[----:B------:R-:W-:-:S03]  /*7a70*/  SHF.L.U32 R7, R5, 0x1f, RZ ;  /* 0x0000001f05077819 */ /* 0x000fc600000006ff */
[----:B------:R-:W-:-:S04]  /*7a80*/  IMAD R14, R6, 0x8, R15 ;  /* 0x00000008060e7824 */ /* 0x000fc800078e020f */
[----:B------:R-:W0:Y:S02]  /*7a90*/  SYNCS.PHASECHK.TRANS64.TRYWAIT P1, [R14+URZ+0x58], R7 ;  /* 0x000058070e0075a7 */ /* 0x000e24000802017f */
[----:B01----:R-:W-:Y:S05]  /*7aa0*/  @!P1 BRA `(.L_x_165) ;  /* 0x00000010006c9947 */ /* 0x003fea0003800000 */
.L_x_192:
[----:B0-----:R-:W-:Y:S01]  /*7ab0*/  PRMT R7, R11, 0x9910, RZ ;  /* 0x000099100b077816 */ /* 0x001fe200000000ff */
[----:B------:R0:W-:Y:S03]  /*7ac0*/  @!P2 SYNCS.ARRIVE.TRANS64 RZ, [R14+URZ], R9 ;  /* 0x000000090effa9a7 */ /* 0x0001e6000800003f */
[----:B------:R-:W-:-:S13]  /*7ad0*/  ISETP.NE.AND P1, PT, R7, 0x2, PT ;  /* 0x000000020700780c */ /* 0x000fda0003f25270 */
[----:B0-----:R-:W-:Y:S05]  /*7ae0*/  @P1 BRA `(.L_x_166) ;  /* 0x0000000000041947 */ /* 0x001fea0003800000 */
[----:B------:R-:W-:Y:S01]  /*7af0*/  BPT.TRAP 0x1 ;  /* 0x000000040000795c */ /* 0x000fe20000300000 */
.L_x_166:
[----:B------:R-:W-:Y:S05]  /*7b00*/  @P0 BRA `(.L_x_167) ;  /* 0x0000000000040947 */ /* 0x000fea0003800000 */
[----:B------:R-:W-:Y:S01]  /*7b10*/  BPT.TRAP 0x1 ;  /* 0x000000040000795c */ /* 0x000fe20000300000 */
.L_x_167:
[--C-:B------:R-:W-:Y:S01]  /*7b20*/  IMAD R7, R6, 0x4000, R15.reuse ;  /* 0x0000400006077824 */ /* 0x100fe200078e020f */
[----:B------:R-:W-:Y:S01]  /*7b30*/  R2UR UR9, R14 ;  /* 0x000000000e0972ca */ /* 0x000fe200000e0000 */
[----:B------:R-:W-:Y:S01]  /*7b40*/  IMAD R15, R6, 0x1000, R15 ;  /* 0x00001000060f7824 */ /* 0x000fe200078e020f */
[----:B------:R-:W-:Y:S01]  /*7b50*/  UIADD3 UR4, UP0, UR20, 0xf0, URZ ;  /* 0x000000f014047890 */ /* 0x000fe2000ff1e03f */
[----:B------:R-:W-:Y:S01]  /*7b60*/  VIADD R4, R4, 0xffffffff ;  /* 0xffffffff04047836 */ /* 0x000fe20000000000 */
[----:B------:R-:W-:Y:S01]  /*7b70*/  R2UR UR5, R7 ;  /* 0x00000000070572ca */ /* 0x000fe200000e0000 */
[----:B------:R-:W-:Y:S01]  /*7b80*/  UIADD3 UR22, UP1, UR20, 0x1f0, URZ ;  /* 0x000001f014167890 */ /* 0x000fe2000ff3e03f */
[----:B------:R-:W-:Y:S01]  /*7b90*/  R2UR UR8, R15 ;  /* 0x000000000f0872ca */ /* 0x000fe200000e0000 */
[----:B------:R-:W-:Y:S01]  /*7ba0*/  VIADD R6, R6, 0x1 ;  /* 0x0000000106067836 */ /* 0x000fe20000000000 */
[----:B------:R-:W-:Y:S01]  /*7bb0*/  R2UR UR11, R19 ;  /* 0x00000000130b72ca */ /* 0x000fe200000e0000 */
[----:B------:R-:W-:Y:S01]  /*7bc0*/  UIADD3.X UR23, URZ, UR21, URZ, UP1, !UPT ;  /* 0x000000153f177290 */ /* 0x000fe20008ffe43f */
[C---:B------:R-:W-:Y:S01]  /*7bd0*/  R2UR UR10, R21.reuse ;  /* 0x00000000150a72ca */ /* 0x040fe200000e0000 */
[----:B------:R-:W-:Y:S01]  /*7be0*/  UMOV UR6, 0x0 ;  /* 0x0000000000067882 */ /* 0x000fe20000000000 */
[----:B------:R-:W-:Y:S01]  /*7bf0*/  R2UR UR12, R8 ;  /* 0x00000000080c72ca */ /* 0x000fe200000e0000 */
[----:B------:R-:W-:Y:S01]  /*7c00*/  UMOV UR7, 0x10000000 ;  /* 0x1000000000077882 */ /* 0x000fe20000000000 */
[----:B------:R-:W-:Y:S01]  /*7c10*/  R2UR UR18, R20 ;  /* 0x00000000141272ca */ /* 0x000fe200000e0000 */
[----:B------:R-:W-:Y:S01]  /*7c20*/  VIADD R21, R21, 0x20 ;  /* 0x0000002015157836 */ /* 0x000fe20000000000 */
[----:B------:R-:W-:Y:S01]  /*7c30*/  ISETP.GT.AND P3, PT, R4, 0x1, PT ;  /* 0x000000010400780c */ /* 0x000fe20003f64270 */
[----:B------:R-:W-:Y:S01]  /*7c40*/  UIADD3 UR13, UR5, 0x180, URZ ;  /* 0x00000180050d7890 */ /* 0x000fe2000fffe03f */
[----:B------:R-:W-:Y:S01]  /*7c50*/  ISETP.NE.AND P1, PT, R6, 0xb, PT ;  /* 0x0000000b0600780c */ /* 0x000fe20003f25270 */
[----:B------:R-:W-:-:S02]  /*7c60*/  UIADD3.X UR5, URZ, UR21, URZ, UP0, !UPT ;  /* 0x000000153f057290 */ /* 0x000fc400087fe43f */
[----:B------:R-:W-:Y:S01]  /*7c70*/  UIADD3 UR14, UR8, 0x2c180, URZ ;  /* 0x0002c180080e7890 */ /* 0x000fe2000fffe03f */
[----:B------:R-:W-:Y:S02]  /*7c80*/  SEL R14, RZ, 0x1, P1 ;  /* 0x00000001ff0e7807 */ /* 0x000fe40000800000 */
[----:B------:R-:W-:Y:S01]  /*7c90*/  UMOV UR8, UR13 ;  /* 0x0000000d00087c82 */ /* 0x000fe20008000000 */
[----:B------:R-:W-:Y:S02]  /*7ca0*/  SEL R6, R6, RZ, P1 ;  /* 0x000000ff06067207 */ /* 0x000fe40000800000 */
[----:B------:R-:W-:Y:S01]  /*7cb0*/  LOP3.LUT R5, R5, R14, RZ, 0x3c, !PT ;  /* 0x0000000e05057212 */ /* 0x000fe200078e3cff */
[----:B------:R0:W-:Y:S02]  /*7cc0*/  UTMALDG.3D [UR8], [UR4], desc[UR6] ;  /* 0x00000608040075b4 */ /* 0x0001e40008011000 */
[----:B0-----:R-:W-:Y:S01]  /*7cd0*/  UMOV UR8, UR14 ;  /* 0x0000000e00087c82 */ /* 0x001fe20008000000 */
[----:B------:R-:W-:-:S02]  /*7ce0*/  UMOV UR11, UR18 ;  /* 0x00000012000b7c82 */ /* 0x000fc40008000000 */
[----:B------:R0:W-:Y:S02]  /*7cf0*/  UTMALDG.3D [UR8], [UR22], desc[UR6] ;  /* 0x00000608160075b4 */ /* 0x0001e40008011000 */
[----:B0-----:R-:W-:Y:S05]  /*7d00*/  @P3 BRA `(.L_x_168) ;  /* 0xfffffffc00483947 */ /* 0x001fea000383ffff */
.L_x_164:
[----:B------:R-:W-:Y:S05]  /*7d10*/  BSYNC B1 ;  /* 0x0000000000017941 */ /* 0x000fea0003800000 */
.L_x_163:
[----:B------:R-:W-:Y:S01]  /*7d20*/  LOP3.LUT P3, RZ, R13, 0xff, RZ, 0xc0, !PT ;  /* 0x000000ff0dff7812 */ /* 0x000fe2000786c0ff */
[----:B------:R-:W-:Y:S01]  /*7d30*/  IMAD.IADD R12, R3, 0x1, R12 ;  /* 0x00000001030c7824 */ /* 0x000fe200078e020c */
[----:B------:R-:W-:Y:S01]  /*7d40*/  IADD3 R16, P4, R16, UR36, RZ ;  /* 0x0000002410107c10 */ /* 0x000fe2000ff9e0ff */
[----:B------:R-:W-:Y:S01]  /*7d50*/  ULDC.64 UR4, c[0x0][0x650] ;  /* 0x0001940000047ab9 */ /* 0x000fe20000000a00 */
[----:B------:R-:W-:Y:S01]  /*7d60*/  BSSY B1, `(.L_x_169) ;  /* 0x000006a000017945 */ /* 0x000fe20003800000 */
[----:B------:R-:W-:Y:S01]  /*7d70*/  IMAD.MOV.U32 R19, RZ, RZ, -0x1 ;  /* 0xffffffffff137424 */ /* 0x000fe200078e00ff */
[----:B------:R-:W-:Y:S01]  /*7d80*/  ISETP.GT.U32.AND P1, PT, R12, 0xa, PT ;  /* 0x0000000a0c00780c */ /* 0x000fe20003f24070 */
[----:B------:R-:W-:Y:S01]  /*7d90*/  IMAD.MOV.U32 R20, RZ, RZ, -0x1 ;  /* 0xffffffffff147424 */ /* 0x000fe200078e00ff */
[----:B------:R-:W-:Y:S01]  /*7da0*/  IADD3.X R17, R17, UR42, RZ, P4, !PT ;  /* 0x0000002a11117c10 */ /* 0x000fe2000a7fe4ff */
[----:B------:R-:W-:Y:S01]  /*7db0*/  IMAD.MOV.U32 R8, RZ, RZ, -0x1 ;  /* 0xffffffffff087424 */ /* 0x000fe200078e00ff */
[----:B------:R-:W-:-:S02]  /*7dc0*/  ISETP.LT.U32.AND P1, PT, R3, 0xb, P1 ;  /* 0x0000000b0300780c */ /* 0x000fc40000f21070 */
[----:B------:R-:W-:Y:S01]  /*7dd0*/  PRMT R13, RZ, 0x7610, R13 ;  /* 0x00007610ff0d7816 */ /* 0x000fe2000000000d */
[----:B------:R-:W0:Y:S01]  /*7de0*/  @P3 S2R R5, SR_CgaCtaId ;  /* 0x0000000000053919 */ /* 0x000e220000008800 */
[----:B------:R-:W-:-:S04]  /*7df0*/  @P3 MOV R4, 0x400 ;  /* 0x0000040000043802 */ /* 0x000fc80000000f00 */
[----:B0-----:R-:W-:Y:S01]  /*7e00*/  @P3 LEA R6, R5, R4, 0x18 ;  /* 0x0000000405063211 */ /* 0x001fe200078ec0ff */
[----:B------:R-:W-:-:S03]  /*7e10*/  IMAD.WIDE.U32 R4, R12, -0x45d1745d, RZ ;  /* 0xba2e8ba30c047825 */ /* 0x000fc600078e00ff */
[----:B------:R0:W-:Y:S01]  /*7e20*/  @P3 SYNCS.ARRIVE.TRANS64.A1T0 RZ, [R6+URZ+0xc8], RZ ;  /* 0x0000c8ff06ff39a7 */ /* 0x0001e2000810003f */
[----:B------:R-:W-:Y:S02]  /*7e30*/  ISETP.GE.U32.AND P3, PT, R3, 0xb, PT ;  /* 0x0000000b0300780c */ /* 0x000fe40003f66070 */
[----:B------:R-:W-:Y:S02]  /*7e40*/  SHF.R.U32.HI R7, RZ, 0x3, R5 ;  /* 0x00000003ff077819 */ /* 0x000fe40000011605 */
[----:B------:R-:W-:Y:S02]  /*7e50*/  SEL R5, RZ, 0x1, !P1 ;  /* 0x00000001ff057807 */ /* 0x000fe40004800000 */
[----:B------:R-:W-:Y:S01]  /*7e60*/  ISETP.GE.U32.AND P1, PT, R16, UR4, PT ;  /* 0x0000000410007c0c */ /* 0x000fe2000bf26070 */
[----:B------:R-:W-:Y:S01]  /*7e70*/  IMAD R12, R7, -0xb, R12 ;  /* 0xfffffff5070c7824 */ /* 0x000fe200078e020c */
[----:B------:R-:W-:Y:S02]  /*7e80*/  LOP3.LUT R0, R0, R5, RZ, 0x3c, !PT ;  /* 0x0000000500007212 */ /* 0x000fe400078e3cff */
[----:B------:R-:W-:-:S02]  /*7e90*/  ISETP.GE.U32.AND.EX P1, PT, R17, UR5, PT, P1 ;  /* 0x0000000511007c0c */ /* 0x000fc4000bf26110 */
[----:B------:R-:W-:Y:S02]  /*7ea0*/  PRMT R4, RZ, 0x7610, R4 ;  /* 0x00007610ff047816 */ /* 0x000fe40000000004 */
[----:B------:R-:W-:-:S09]  /*7eb0*/  @P3 LOP3.LUT R0, R0, 0x1, R7, 0x78, !PT ;  /* 0x0000000100003812 */ /* 0x000fd200078e7807 */
[----:B0-----:R-:W-:Y:S05]  /*7ec0*/  @P1 BRA `(.L_x_170) ;  /* 0x00000004004c1947 */ /* 0x001fea0003800000 */
[----:B------:R-:W-:Y:S01]  /*7ed0*/  ULDC.64 UR4, c[0x0][0x628] ;  /* 0x00018a0000047ab9 */ /* 0x000fe20000000a00 */
[----:B------:R-:W0:Y:S01]  /*7ee0*/  S2R R15, SR_CTAID.X ;  /* 0x00000000000f7919 */ /* 0x000e220000002500 */
[----:B------:R-:W-:Y:S01]  /*7ef0*/  ISETP.NE.U32.AND P1, PT, RZ, UR4, PT ;  /* 0x00000004ff007c0c */ /* 0x000fe2000bf25070 */
[----:B------:R-:W-:Y:S01]  /*7f00*/  ULDC UR7, c[0x0][0x630] ;  /* 0x00018c0000077ab9 */ /* 0x000fe20000000800 */
[----:B------:R-:W-:Y:S01]  /*7f10*/  IMAD.MOV.U32 R4, RZ, RZ, R16 ;  /* 0x000000ffff047224 */ /* 0x000fe200078e0010 */
[----:B------:R-:W1:Y:S01]  /*7f20*/  S2R R14, SR_CTAID.Y ;  /* 0x00000000000e7919 */ /* 0x000e620000002600 */
[----:B------:R-:W-:Y:S01]  /*7f30*/  ISETP.NE.AND.EX P1, PT, RZ, UR5, PT, P1 ;  /* 0x00000005ff007c0c */ /* 0x000fe2000bf25310 */
[----:B------:R-:W-:-:S12]  /*7f40*/  IMAD.MOV.U32 R5, RZ, RZ, R17 ;  /* 0x000000ffff057224 */ /* 0x000fd800078e0011 */
[----:B------:R-:W-:Y:S05]  /*7f50*/  @!P1 BRA `(.L_x_171) ;  /* 0x0000000000289947 */ /* 0x000fea0003800000 */
[----:B------:R-:W-:Y:S02]  /*7f60*/  ULDC UR6, c[0x0][0x634] ;  /* 0x00018d0000067ab9 */ /* 0x000fe40000000800 */
[----:B------:R-:W-:-:S05]  /*7f70*/  IADD3 R9, P1, R16, UR6, RZ ;  /* 0x0000000610097c10 */ /* 0x000fca000ff3e0ff */
[----:B------:R-:W-:-:S04]  /*7f80*/  IMAD.X R19, RZ, RZ, R17, P1 ;  /* 0x000000ffff137224 */ /* 0x000fc800008e0611 */
[----:B------:R-:W-:-:S04]  /*7f90*/  IMAD.WIDE.U32 R6, R19, UR4, RZ ;  /* 0x0000000413067c25 */ /* 0x000fc8000f8e00ff */
[----:B------:R-:W-:-:S04]  /*7fa0*/  IMAD.WIDE.U32 R6, P1, R9, UR5, R6 ;  /* 0x0000000509067c25 */ /* 0x000fc8000f820006 */
[----:B------:R-:W-:-:S04]  /*7fb0*/  IMAD.WIDE.U32 R8, R9, UR4, RZ ;  /* 0x0000000409087c25 */ /* 0x000fc8000f8e00ff */
[----:B------:R-:W-:Y:S01]  /*7fc0*/  IMAD.X R5, RZ, RZ, RZ, P1 ;  /* 0x000000ffff057224 */ /* 0x000fe200008e06ff */
[----:B------:R-:W-:Y:S01]  /*7fd0*/  IADD3 RZ, P1, R9, R6, RZ ;  /* 0x0000000609ff7210 */ /* 0x000fe20007f3e0ff */
[----:B------:R-:W-:-:S04]  /*7fe0*/  IMAD.MOV.U32 R4, RZ, RZ, R7 ;  /* 0x000000ffff047224 */ /* 0x000fc800078e0007 */
[----:B------:R-:W-:-:S08]  /*7ff0*/  IMAD.WIDE.U32.X R4, R19, UR5, R4, P1 ;  /* 0x0000000513047c25 */ /* 0x000fd000088e0404 */
.L_x_171:
[--C-:B------:R-:W-:Y:S01]  /*8000*/  SHF.R.U64 R8, R4, UR7, R5.reuse ;  /* 0x0000000704087c19 */ /* 0x100fe20008001205 */
[----:B------:R-:W-:Y:S01]  /*8010*/  ULDC.64 UR4, c[0x0][0x620] ;  /* 0x0001880000047ab9 */ /* 0x000fe20000000a00 */
[----:B------:R-:W-:Y:S01]  /*8020*/  SHF.R.U32.HI R4, RZ, UR7, R5 ;  /* 0x00000007ff047c19 */ /* 0x000fe20008011605 */
[----:B------:R-:W2:Y:S01]  /*8030*/  LDC R24, c[0x0][0x144] ;  /* 0x00005100ff187b82 */ /* 0x000ea20000000800 */
[----:B------:R-:W-:Y:S01]  /*8040*/  IADD3 R7, P1, RZ, -R8, RZ ;  /* 0x80000008ff077210 */ /* 0x000fe20007f3e0ff */
[----:B------:R-:W-:Y:S01]  /*8050*/  ULDC.64 UR8, c[0x0][0x640] ;  /* 0x0001900000087ab9 */ /* 0x000fe20000000a00 */
[----:B0-----:R-:W-:Y:S01]  /*8060*/  I2FP.F32.U32 R9, R15 ;  /* 0x0000000f00097245 */ /* 0x001fe20000201000 */
[----:B------:R-:W-:Y:S02]  /*8070*/  ULDC UR6, c[0x0][0x608] ;  /* 0x0001820000067ab9 */ /* 0x000fe40000000800 */
[----:B------:R-:W-:Y:S01]  /*8080*/  IMAD.X R4, RZ, RZ, ~R4, P1 ;  /* 0x000000ffff047224 */ /* 0x000fe200008e0e04 */
[----:B------:R-:W-:Y:S01]  /*8090*/  ISETP.NE.U32.AND P1, PT, RZ, UR8, PT ;  /* 0x00000008ff007c0c */ /* 0x000fe2000bf25070 */
[----:B------:R-:W0:Y:S02]  /*80a0*/  LDC R21, c[0x0][0x148] ;  /* 0x00005200ff157b82 */ /* 0x000e240000000800 */
[----:B------:R-:W-:Y:S01]  /*80b0*/  IMAD R6, R4, UR4, RZ ;  /* 0x0000000404067c24 */ /* 0x000fe2000f8e02ff */
[----:B------:R-:W-:Y:S01]  /*80c0*/  ISETP.NE.AND.EX P1, PT, RZ, UR9, PT, P1 ;  /* 0x00000009ff007c0c */ /* 0x000fe2000bf25310 */
[----:B------:R-:W-:Y:S01]  /*80d0*/  IMAD.WIDE.U32 R4, R7, UR4, R16 ;  /* 0x0000000407047c25 */ /* 0x000fe2000f8e0010 */
[----:B------:R-:W-:-:S03]  /*80e0*/  ULDC UR4, c[0x0][0x150] ;  /* 0x0000540000047ab9 */ /* 0x000fc60000000800 */
[----:B------:R-:W-:Y:S02]  /*80f0*/  IMAD R7, R7, UR5, R6 ;  /* 0x0000000507077c24 */ /* 0x000fe4000f8e0206 */
[----:B------:R-:W-:Y:S01]  /*8100*/  FMUL R6, R9, UR4 ;  /* 0x0000000409067c20 */ /* 0x000fe20008400000 */
[----:B------:R-:W-:Y:S01]  /*8110*/  ULDC UR4, c[0x0][0x618] ;  /* 0x0001860000047ab9 */ /* 0x000fe20000000800 */
[----:B------:R-:W-:Y:S01]  /*8120*/  ULDC UR5, c[0x0][0x154] ;  /* 0x0000550000057ab9 */ /* 0x000fe20000000800 */
[----:B------:R-:W-:-:S03]  /*8130*/  IMAD.IADD R5, R5, 0x1, R7 ;  /* 0x0000000105057824 */ /* 0x000fc600078e0207 */
[----:B------:R-:W3:Y:S02]  /*8140*/  F2I.U32.TRUNC.NTZ R6, R6 ;  /* 0x0000000600067305 */ /* 0x000ee4000020f000 */
[----:B------:R-:W-:Y:S02]  /*8150*/  SHF.R.U64 R9, R4, UR4, R5 ;  /* 0x0000000404097c19 */ /* 0x000fe40008001205 */
[----:B-1----:R-:W-:-:S05]  /*8160*/  I2FP.F32.U32 R4, R14 ;  /* 0x0000000e00047245 */ /* 0x002fca0000201000 */
[----:B------:R-:W-:Y:S01]  /*8170*/  FMUL R22, R4, UR5 ;  /* 0x0000000504167c20 */ /* 0x000fe20008400000 */
[----:B------:R-:W-:Y:S01]  /*8180*/  SHF.R.U32.HI R4, RZ, UR4, R5 ;  /* 0x00000004ff047c19 */ /* 0x000fe20008011605 */
[----:B------:R-:W-:-:S03]  /*8190*/  ULDC UR4, c[0x0][0x658] ;  /* 0x0001960000047ab9 */ /* 0x000fc60000000800 */
[--C-:B------:R-:W-:Y:S01]  /*81a0*/  SHF.R.U64 R20, R9, UR6, R4.reuse ;  /* 0x0000000609147c19 */ /* 0x100fe20008001204 */
[----:B------:R-:W1:Y:S01]  /*81b0*/  F2I.U32.TRUNC.NTZ R22, R22 ;  /* 0x0000001600167305 */ /* 0x000e62000020f000 */
[----:B------:R-:W-:Y:S01]  /*81c0*/  SHF.R.U32.HI R5, RZ, UR6, R4 ;  /* 0x00000006ff057c19 */ /* 0x000fe20008011604 */
[----:B---3--:R-:W-:-:S03]  /*81d0*/  IMAD.MOV R6, RZ, RZ, -R6 ;  /* 0x000000ffff067224 */ /* 0x008fc600078e0a06 */
[----:B------:R-:W-:Y:S01]  /*81e0*/  SHF.R.U64 R19, R20, UR4, R5 ;  /* 0x0000000414137c19 */ /* 0x000fe20008001205 */
[----:B--2---:R-:W-:Y:S01]  /*81f0*/  IMAD R15, R24, R6, R15 ;  /* 0x00000006180f7224 */ /* 0x004fe200078e020f */
[----:B------:R-:W-:-:S03]  /*8200*/  SHF.R.U32.HI R23, RZ, UR4, R5 ;  /* 0x00000004ff177c19 */ /* 0x000fc60008011605 */
[----:B------:R-:W-:Y:S02]  /*8210*/  IMAD.MOV.U32 R4, RZ, RZ, R19 ;  /* 0x000000ffff047224 */ /* 0x000fe400078e0013 */
[----:B------:R-:W-:Y:S01]  /*8220*/  IMAD.MOV.U32 R5, RZ, RZ, R23 ;  /* 0x000000ffff057224 */ /* 0x000fe200078e0017 */
[----:B-1----:R-:W-:Y:S06]  /*8230*/  @!P1 BRA `(.L_x_172) ;  /* 0x0000000000289947 */ /* 0x002fec0003800000 */
[----:B------:R-:W-:Y:S02]  /*8240*/  ULDC UR4, c[0x0][0x64c] ;  /* 0x0001930000047ab9 */ /* 0x000fe40000000800 */
[----:B------:R-:W-:-:S05]  /*8250*/  IADD3 R5, P1, R19, UR4, RZ ;  /* 0x0000000413057c10 */ /* 0x000fca000ff3e0ff */
[----:B------:R-:W-:-:S04]  /*8260*/  IMAD.X R23, RZ, RZ, R23, P1 ;  /* 0x000000ffff177224 */ /* 0x000fc800008e0617 */
[----:B------:R-:W-:-:S04]  /*8270*/  IMAD.WIDE.U32 R6, R23, UR8, RZ ;  /* 0x0000000817067c25 */ /* 0x000fc8000f8e00ff */
[----:B------:R-:W-:-:S04]  /*8280*/  IMAD.WIDE.U32 R6, P1, R5, UR9, R6 ;  /* 0x0000000905067c25 */ /* 0x000fc8000f820006 */
[----:B------:R-:W-:-:S04]  /*8290*/  IMAD.WIDE.U32 R4, R5, UR8, RZ ;  /* 0x0000000805047c25 */ /* 0x000fc8000f8e00ff */
[----:B------:R-:W-:Y:S01]  /*82a0*/  IMAD.MOV.U32 R4, RZ, RZ, R7 ;  /* 0x000000ffff047224 */ /* 0x000fe200078e0007 */
[----:B------:R-:W-:Y:S01]  /*82b0*/  IADD3 RZ, P3, R5, R6, RZ ;  /* 0x0000000605ff7210 */ /* 0x000fe20007f7e0ff */
[----:B------:R-:W-:-:S04]  /*82c0*/  IMAD.X R5, RZ, RZ, RZ, P1 ;  /* 0x000000ffff057224 */ /* 0x000fc800008e06ff */
[----:B------:R-:W-:-:S08]  /*82d0*/  IMAD.WIDE.U32.X R4, R23, UR9, R4, P3 ;  /* 0x0000000917047c25 */ /* 0x000fd000098e0404 */
.L_x_172:
[----:B------:R-:W-:Y:S01]  /*82e0*/  ISETP.NE.AND P1, PT, R2, 0x1, PT ;  /* 0x000000010200780c */ /* 0x000fe20003f25270 */
[----:B------:R-:W-:Y:S01]  /*82f0*/  ULDC UR4, c[0x0][0x648] ;  /* 0x0001920000047ab9 */ /* 0x000fe20000000800 */
[----:B------:R-:W-:Y:S01]  /*8300*/  LOP3.LUT R20, R20, UR16, RZ, 0xc0, !PT ;  /* 0x0000001014147c12 */ /* 0x000fe2000f8ec0ff */
[----:B------:R-:W-:Y:S01]  /*8310*/  IMAD.MOV R22, RZ, RZ, -R22 ;  /* 0x000000ffff167224 */ /* 0x000fe200078e0a16 */
[----:B------:R-:W-:Y:S01]  /*8320*/  SHF.R.U64 R5, R4, UR4, R5 ;  /* 0x0000000404057c19 */ /* 0x000fe20008001205 */
[----:B------:R-:W-:Y:S01]  /*8330*/  ULDC UR4, c[0x0][0x638] ;  /* 0x00018e0000047ab9 */ /* 0x000fe20000000800 */
[----:B------:R-:W-:Y:S01]  /*8340*/  LOP3.LUT R6, R9, UR15, RZ, 0xc0, !PT ;  /* 0x0000000f09067c12 */ /* 0x000fe2000f8ec0ff */
[----:B------:R-:W-:Y:S02]  /*8350*/  ULDC UR5, c[0x0][0x610] ;  /* 0x0001840000057ab9 */ /* 0x000fe40000000800 */
[----:B------:R-:W-:Y:S02]  /*8360*/  IMAD.MOV R4, RZ, RZ, -R5 ;  /* 0x000000ffff047224 */ /* 0x000fe400078e0a05 */
[----:B------:R-:W-:-:S02]  /*8370*/  IMAD R20, R5, UR17, R20 ;  /* 0x0000001105147c24 */ /* 0x000fc4000f8e0214 */
[----:B0-----:R-:W-:Y:S02]  /*8380*/  @P1 IMAD R15, R21, R22, R14 ;  /* 0x00000016150f1224 */ /* 0x001fe400078e020e */
[----:B------:R-:W-:Y:S01]  /*8390*/  IMAD R19, R4, UR4, R19 ;  /* 0x0000000404137c24 */ /* 0x000fe2000f8e0213 */
[----:B------:R-:W-:Y:S01]  /*83a0*/  ULDC UR4, c[0x0][0x600] ;  /* 0x0001800000047ab9 */ /* 0x000fe20000000800 */
[----:B------:R-:W-:Y:S02]  /*83b0*/  IMAD R15, R20, UR5, R15 ;  /* 0x00000005140f7c24 */ /* 0x000fe4000f8e020f */
[----:B------:R-:W-:Y:S02]  /*83c0*/  IMAD R6, R19, UR4, R6 ;  /* 0x0000000413067c24 */ /* 0x000fe4000f8e0206 */
[----:B------:R-:W-:-:S03]  /*83d0*/  IMAD.MOV.U32 R4, RZ, RZ, 0x1 ;  /* 0x00000001ff047424 */ /* 0x000fc600078e00ff */
[----:B------:R-:W-:Y:S02]  /*83e0*/  SEL R20, R6, R15, !P1 ;  /* 0x0000000f06147207 */ /* 0x000fe40004800000 */
[----:B------:R-:W-:-:S07]  /*83f0*/  SEL R19, R15, R6, !P1 ;  /* 0x000000060f137207 */ /* 0x000fce0004800000 */
.L_x_170:
[----:B------:R-:W-:Y:S05]  /*8400*/  BSYNC B1 ;  /* 0x0000000000017941 */ /* 0x000fea0003800000 */
.L_x_169:
[----:B------:R-:W-:-:S13]  /*8410*/  LOP3.LUT P1, RZ, R4, 0xff, RZ, 0xc0, !PT ;  /* 0x000000ff04ff7812 */ /* 0x000fda000782c0ff */
[----:B------:R-:W-:Y:S05]  /*8420*/  @P1 BRA `(.L_x_173) ;  /* 0xfffffff4004c1947 */ /* 0x000fea000383ffff */
[----:B------:R-:W-:Y:S05]  /*8430*/  BSYNC B0 ;  /* 0x0000000000007941 */ /* 0x000fea0003800000 */
.L_x_161:
[----:B------:R-:W-:-:S03]  /*8440*/  UMOV UR4, 0xffffffff ;  /* 0xffffffff00047882 */ /* 0x000fc60000000000 */
[----:B------:R-:W-:Y:S05]  /*8450*/  BRA.DIV UR4, `(.L_x_174) ;  /* 0x0000000a04147947 */ /* 0x000fea000b800000 */
[----:B------:R-:W-:-:S13]  /*8460*/  ELECT P6, URZ, PT ;  /* 0x00000000003f782f */ /* 0x000fda00038c0000 */
.L_x_195:
[----:B------:R-:W-:Y:S04]  /*8470*/  BSSY B0, `(.L_x_175) ;  /* 0x000006a000007945 */ /* 0x000fe80003800000 */
[----:B------:R-:W-:Y:S05]  /*8480*/  @!P6 BRA `(.L_x_176) ;  /* 0x0000000400a0e947 */ /* 0x000fea0003800000 */
[----:B------:R-:W-:-:S04]  /*8490*/  LOP3.LUT R18, R18, 0x2, RZ, 0xfc, !PT ;  /* 0x0000000212127812 */ /* 0x000fc800078efcff */
[----:B------:R-:W-:-:S13]  /*84a0*/  ISETP.NE.AND P0, PT, R18, 0x3, PT ;  /* 0x000000031200780c */ /* 0x000fda0003f05270 */
[----:B------:R-:W-:Y:S05]  /*84b0*/  @!P0 BRA `(.L_x_177) ;  /* 0x0000000000048947 */ /* 0x000fea0003800000 */
[----:B------:R-:W-:Y:S01]  /*84c0*/  BPT.TRAP 0x1 ;  /* 0x000000040000795c */ /* 0x000fe20000300000 */
.L_x_177:
[----:B------:R-:W0:Y:S01]  /*84d0*/  S2R R3, SR_CgaCtaId ;  /* 0x0000000000037919 */ /* 0x000e220000008800 */
[----:B------:R-:W-:-:S04]  /*84e0*/  MOV R2, 0x400 ;  /* 0x0000040000027802 */ /* 0x000fc80000000f00 */
[----:B0-----:R-:W-:Y:S02]  /*84f0*/  LEA R3, R3, R2, 0x18 ;  /* 0x0000000203037211 */ /* 0x001fe400078ec0ff */
[----:B------:R-:W-:-:S03]  /*8500*/  SHF.L.U32 R2, R0, 0x1f, RZ ;  /* 0x0000001f00027819 */ /* 0x000fc600000006ff */
[----:B------:R-:W-:-:S04]  /*8510*/  VIADD R3, R3, 0x58 ;  /* 0x0000005803037836 */ /* 0x000fc80000000000 */
[C---:B------:R-:W-:Y:S02]  /*8520*/  IMAD R7, R12.reuse, 0x8, R3 ;  /* 0x000000080c077824 */ /* 0x040fe400078e0203 */
[----:B------:R-:W-:Y:S02]  /*8530*/  VIADD R12, R12, 0x1 ;  /* 0x000000010c0c7836 */ /* 0x000fe40000000000 */
[----:B------:R-:W0:Y:S03]  /*8540*/  SYNCS.PHASECHK.TRANS64.TRYWAIT P0, [R7+URZ], R2 ;  /* 0x00000002070075a7 */ /* 0x000e26000800017f */
[----:B------:R-:W-:-:S04]  /*8550*/  ISETP.NE.AND P1, PT, R12, 0xb, PT ;  /* 0x0000000b0c00780c */ /* 0x000fc80003f25270 */
[----:B------:R-:W-:Y:S02]  /*8560*/  SEL R5, RZ, 0x1, P1 ;  /* 0x00000001ff057807 */ /* 0x000fe40000800000 */
[----:B------:R-:W-:Y:S02]  /*8570*/  SEL R12, R12, RZ, P1 ;  /* 0x000000ff0c0c7207 */ /* 0x000fe40000800000 */
[----:B------:R-:W-:-:S03]  /*8580*/  LOP3.LUT R5, R0, R5, RZ, 0x3c, !PT ;  /* 0x0000000500057212 */ /* 0x000fc600078e3cff */
[----:B------:R-:W-:Y:S01]  /*8590*/  IMAD R9, R12, 0x8, R3 ;  /* 0x000000080c097824 */ /* 0x000fe200078e0203 */
[----:B------:R-:W-:Y:S01]  /*85a0*/  SHF.L.U32 R4, R5, 0x1f, RZ ;  /* 0x0000001f05047819 */ /* 0x000fe200000006ff */
[----:B0-----:R-:W-:Y:S06]  /*85b0*/  @!P0 BRA `(.L_x_178) ;  /* 0x0000000400dc8947 */ /* 0x001fec0003800000 */
.L_x_196:
[----:B------:R-:W1:Y:S01]  /*85c0*/  SYNCS.PHASECHK.TRANS64.TRYWAIT P0, [R9+URZ], R4 ;  /* 0x00000004090075a7 */ /* 0x000e62000800017f */
[----:B------:R-:W-:-:S05]  /*85d0*/  VIADD R0, R12, 0x1 ;  /* 0x000000010c007836 */ /* 0x000fca0000000000 */
[----:B------:R-:W-:-:S04]  /*85e0*/  ISETP.NE.AND P1, PT, R0, 0xb, PT ;  /* 0x0000000b0000780c */ /* 0x000fc80003f25270 */
[----:B0-----:R-:W-:Y:S02]  /*85f0*/  SEL R2, RZ, 0x1, P1 ;  /* 0x00000001ff027807 */ /* 0x001fe40000800000 */
[----:B------:R-:W-:Y:S02]  /*8600*/  SEL R0, R0, RZ, P1 ;  /* 0x000000ff00007207 */ /* 0x000fe40000800000 */
[----:B------:R-:W-:-:S03]  /*8610*/  LOP3.LUT R7, R5, R2, RZ, 0x3c, !PT ;  /* 0x0000000205077212 */ /* 0x000fc600078e3cff */
[----:B------:R-:W-:Y:S01]  /*8620*/  IMAD R6, R0, 0x8, R3 ;  /* 0x0000000800067824 */ /* 0x000fe200078e0203 */
[----:B------:R-:W-:Y:S01]  /*8630*/  SHF.L.U32 R5, R7, 0x1f, RZ ;  /* 0x0000001f07057819 */ /* 0x000fe200000006ff */
[----:B-1----:R-:W-:Y:S06]  /*8640*/  @!P0 BRA `(.L_x_179) ;  /* 0x0000000400cc8947 */ /* 0x002fec0003800000 */
.L_x_197:
[----:B------:R-:W1:Y:S01]  /*8650*/  SYNCS.PHASECHK.TRANS64.TRYWAIT P0, [R6+URZ], R5 ;  /* 0x00000005060075a7 */ /* 0x000e62000800017f */
[----:B------:R-:W-:-:S05]  /*8660*/  VIADD R0, R0, 0x1 ;  /* 0x0000000100007836 */ /* 0x000fca0000000000 */
[----:B------:R-:W-:-:S04]  /*8670*/  ISETP.NE.AND P1, PT, R0, 0xb, PT ;  /* 0x0000000b0000780c */ /* 0x000fc80003f25270 */
[----:B------:R-:W-:Y:S02]  /*8680*/  SEL R2, RZ, 0x1, P1 ;  /* 0x00000001ff027807 */ /* 0x000fe40000800000 */
[----:B------:R-:W-:Y:S02]  /*8690*/  SEL R0, R0, RZ, P1 ;  /* 0x000000ff00007207 */ /* 0x000fe40000800000 */
[----:B------:R-:W-:-:S03]  /*86a0*/  LOP3.LUT R7, R7, R2, RZ, 0x3c, !PT ;  /* 0x0000000207077212 */ /* 0x000fc600078e3cff */
[----:B0-----:R-:W-:Y:S01]  /*86b0*/  IMAD R9, R0, 0x8, R3 ;  /* 0x0000000800097824 */ /* 0x001fe200078e0203 */
[----:B------:R-:W-:Y:S01]  /*86c0*/  SHF.L.U32 R4, R7, 0x1f, RZ ;  /* 0x0000001f07047819 */ /* 0x000fe200000006ff */
[----:B-1----:R-:W-:Y:S06]  /*86d0*/  @!P0 BRA `(.L_x_180) ;  /* 0x0000000400bc8947 */ /* 0x002fec0003800000 */
.L_x_198:
        /* <DEDUP_REMOVED lines=9> */
.L_x_199:
        /* <DEDUP_REMOVED lines=9> */
.L_x_200:
        /* <DEDUP_REMOVED lines=9> */
.L_x_201:
        /* <DEDUP_REMOVED lines=9> */
.L_x_202:
        /* <DEDUP_REMOVED lines=9> */
.L_x_203:
        /* <DEDUP_REMOVED lines=9> */
.L_x_204:
[----:B------:R-:W1:Y:S01]  /*8a40*/  SYNCS.PHASECHK.TRANS64.TRYWAIT P0, [R9+URZ], R4 ;  /* 0x00000004090075a7 */ /* 0x000e62000800017f */
[----:B------:R-:W-:-:S05]  /*8a50*/  VIADD R0, R0, 0x1 ;  /* 0x0000000100007836 */ /* 0x000fca0000000000 */
[----:B------:R-:W-:-:S04]  /*8a60*/  ISETP.NE.AND P1, PT, R0, 0xb, PT ;  /* 0x0000000b0000780c */ /* 0x000fc80003f25270 */
[----:B------:R-:W-:Y:S02]  /*8a70*/  SEL R2, RZ, 0x1, P1 ;  /* 0x00000001ff027807 */ /* 0x000fe40000800000 */
[----:B------:R-:W-:Y:S02]  /*8a80*/  SEL R0, R0, RZ, P1 ;  /* 0x000000ff00007207 */ /* 0x000fe40000800000 */
[----:B------:R-:W-:Y:S01]  /*8a90*/  LOP3.LUT R2, R7, R2, RZ, 0x3c, !PT ;  /* 0x0000000207027212 */ /* 0x000fe200078e3cff */
[----:B-1----:R-:W-:Y:S06]  /*8aa0*/  @!P0 BRA `(.L_x_187) ;  /* 0x0000000400548947 */ /* 0x002fec0003800000 */
.L_x_205:
[----:B------:R-:W-:Y:S01]  /*8ab0*/  IMAD R3, R0, 0x8, R3 ;  /* 0x0000000800037824 */ /* 0x000fe200078e0203 */
[----:B------:R-:W-:-:S07]  /*8ac0*/  SHF.L.U32 R0, R2, 0x1f, RZ ;  /* 0x0000001f02007819 */ /* 0x000fce00000006ff */
.L_x_188:
[----:B--2---:R2:W3:Y:S02]  /*8ad0*/  SYNCS.PHASECHK.TRANS64.TRYWAIT P0, [R3+URZ], R0 ;  /* 0x00000000030075a7 */ /* 0x0044e4000800017f */
[----:B---3--:R-:W-:Y:S05]  /*8ae0*/  @!P0 NANOSLEEP.SYNCS 0x989680 ;  /* 0x009896800000895d */ /* 0x008fea0003900000 */
[----:B------:R-:W3:Y:S02]  /*8af0*/  @!P0 SYNCS.PHASECHK.TRANS64 P0, [R3+URZ], R0 ;  /* 0x00000000030085a7 */ /* 0x000ee4000800007f */
[----:B---3--:R-:W-:Y:S05]  /*8b00*/  @!P0 BRA `(.L_x_188) ;  /* 0xfffffffc00f08947 */ /* 0x008fea000383ffff */
.L_x_176:
[----:B------:R-:W-:Y:S05]  /*8b10*/  BSYNC B0 ;  /* 0x0000000000007941 */ /* 0x000fea0003800000 */
.L_x_175:
[----:B------:R-:W-:Y:S05]  /*8b20*/  EXIT ;  /* 0x000000000000794d */ /* 0x000fea0003800000 */
.L_x_18:
[----:B-1----:R1:W2:Y:S02]  /*8b30*/  SYNCS.PHASECHK.TRANS64.TRYWAIT P1, [R3+URZ], R0 ;  /* 0x00000000030075a7 */ /* 0x0022a4000802017f */
[----:B--2---:R-:W-:Y:S05]  /*8b40*/  @!P1 NANOSLEEP.SYNCS 0x989680 ;  /* 0x009896800000995d */ /* 0x004fea0003900000 */
[----:B------:R-:W2:Y:S02]  /*8b50*/  @!P1 SYNCS.PHASECHK.TRANS64 P1, [R3+URZ], R0 ;  /* 0x00000000030095a7 */ /* 0x000ea4000802007f */
[----:B--2---:R-:W-:Y:S05]  /*8b60*/  @!P1 BRA `(.L_x_18) ;  /* 0xfffffffc00f09947 */ /* 0x004fea000383ffff */
[----:B------:R-:W-:Y:S05]  /*8b70*/  BRA `(.L_x_17) ;  /* 0xffffff8800987947 */ /* 0x000fea000383ffff */
.L_x_23:
[----:B-1----:R-:W-:-:S04]  /*8b80*/  IMAD.U32 R4, RZ, RZ, UR4 ;  /* 0x00000004ff047e24 */ /* 0x002fc8000f8e00ff */
[----:B------:R1:W2:Y:S03]  /*8b90*/  SYNCS.PHASECHK.TRANS64.TRYWAIT P1, [R4+URZ], R3 ;  /* 0x00000003040075a7 */ /* 0x0002a6000802017f */
[----:B--2---:R-:W-:Y:S05]  /*8ba0*/  @!P1 NANOSLEEP.SYNCS 0x989680 ;  /* 0x009896800000995d */ /* 0x004fea0003900000 */
[----:B------:R-:W2:Y:S02]  /*8bb0*/  @!P1 SYNCS.PHASECHK.TRANS64 P1, [R4+URZ], R3 ;  /* 0x00000003040095a7 */ /* 0x000ea4000802007f */
[----:B--2---:R-:W-:Y:S05]  /*8bc0*/  @!P1 BRA `(.L_x_23) ;  /* 0xfffffffc00ec9947 */ /* 0x004fea000383ffff */
[----:B------:R-:W-:Y:S05]  /*8bd0*/  BRA `(.L_x_22) ;  /* 0xffffff8c005c7947 */ /* 0x000fea000383ffff */
.L_x_162:
[----:B------:R-:W-:Y:S01]  /*8be0*/  BSSY B1, `(.L_x_189) ;  /* 0x0000006000017945 */ /* 0x000fe20003800000 */
[----:B------:R-:W-:-:S07]  /*8bf0*/  IMAD.MOV.U32 R15, RZ, RZ, -0x1 ;  /* 0xffffffffff0f7424 */ /* 0x000fce00078e00ff */
[----:B------:R-:W-:Y:S05]  /*8c00*/  WARPSYNC.COLLECTIVE R15, `(.L_x_190) ;  /* 0x000000000f0c7348 */ /* 0x000fea0003c00000 */
[----:B------:R-:W-:Y:S02]  /*8c10*/  ELECT P6, UR62, PT ;  /* 0x00000000003e782f */ /* 0x000fe400038c0000 */
[----:B------:R-:W-:Y:S01]  /*8c20*/  MOV R14, UR62 ;  /* 0x0000003e000e7c02 */ /* 0x000fe20008000f00 */
[----:B------:R-:W-:Y:S10]  /*8c30*/  ENDCOLLECTIVE ;  /* 0x000000000000791b */ /* 0x000ff40003800000 */
.L_x_190:
[----:B------:R-:W-:Y:S05]  /*8c40*/  BSYNC B1 ;  /* 0x0000000000017941 */ /* 0x000fea0003800000 */
.L_x_189:
[----:B------:R-:W-:Y:S05]  /*8c50*/  BRA `(.L_x_191) ;  /* 0xffffffec004c7947 */ /* 0x000fea000383ffff */
.L_x_165:
[----:B0-----:R0:W1:Y:S02]  /*8c60*/  SYNCS.PHASECHK.TRANS64.TRYWAIT P1, [R14+URZ+0x58], R7 ;  /* 0x000058070e0075a7 */ /* 0x001064000802017f */
[----:B-1----:R-:W-:Y:S05]  /*8c70*/  @!P1 NANOSLEEP.SYNCS 0x989680 ;  /* 0x009896800000995d */ /* 0x002fea0003900000 */
[----:B------:R-:W1:Y:S02]  /*8c80*/  @!P1 SYNCS.PHASECHK.TRANS64 P1, [R14+URZ+0x58], R7 ;  /* 0x000058070e0095a7 */ /* 0x000e64000802007f */
[----:B-1----:R-:W-:Y:S05]  /*8c90*/  @!P1 BRA `(.L_x_165) ;  /* 0xfffffffc00f09947 */ /* 0x002fea000383ffff */
[----:B------:R-:W-:Y:S05]  /*8ca0*/  BRA `(.L_x_192) ;  /* 0xffffffec00807947 */ /* 0x000fea000383ffff */
.L_x_174:
[----:B------:R-:W-:Y:S01]  /*8cb0*/  BSSY B0, `(.L_x_193) ;  /* 0x0000006000007945 */ /* 0x000fe20003800000 */
[----:B------:R-:W-:-:S07]  /*8cc0*/  IMAD.MOV.U32 R15, RZ, RZ, -0x1 ;  /* 0xffffffffff0f7424 */ /* 0x000fce00078e00ff */
[----:B------:R-:W-:Y:S05]  /*8cd0*/  WARPSYNC.COLLECTIVE R15, `(.L_x_194) ;  /* 0x000000000f0c7348 */ /* 0x000fea0003c00000 */
[----:B------:R-:W-:Y:S02]  /*8ce0*/  ELECT P6, UR62, PT ;  /* 0x00000000003e782f */ /* 0x000fe400038c0000 */
[----:B------:R-:W-:Y:S01]  /*8cf0*/  MOV R14, UR62 ;  /* 0x0000003e000e7c02 */ /* 0x000fe20008000f00 */
[----:B------:R-:W-:Y:S10]  /*8d00*/  ENDCOLLECTIVE ;  /* 0x000000000000791b */ /* 0x000ff40003800000 */
.L_x_194:
[----:B------:R-:W-:Y:S05]  /*8d10*/  BSYNC B0 ;  /* 0x0000000000007941 */ /* 0x000fea0003800000 */
.L_x_193:
[----:B------:R-:W-:Y:S05]  /*8d20*/  BRA `(.L_x_195) ;  /* 0xfffffff400d07947 */ /* 0x000fea000383ffff */
.L_x_178:
[----:B0-----:R0:W1:Y:S02]  /*8d30*/  SYNCS.PHASECHK.TRANS64.TRYWAIT P0, [R7+URZ], R2 ;  /* 0x00000002070075a7 */ /* 0x001064000800017f */
[----:B-1----:R-:W-:Y:S05]  /*8d40*/  @!P0 NANOSLEEP.SYNCS 0x989680 ;  /* 0x009896800000895d */ /* 0x002fea0003900000 */
[----:B------:R-:W1:Y:S02]  /*8d50*/  @!P0 SYNCS.PHASECHK.TRANS64 P0, [R7+URZ], R2 ;  /* 0x00000002070085a7 */ /* 0x000e64000800007f */
[----:B-1----:R-:W-:Y:S05]  /*8d60*/  @!P0 BRA `(.L_x_178) ;  /* 0xfffffffc00f08947 */ /* 0x002fea000383ffff */
[----:B------:R-:W-:Y:S05]  /*8d70*/  BRA `(.L_x_196) ;  /* 0xfffffff800107947 */ /* 0x000fea000383ffff */
.L_x_179:
[----:B0-----:R0:W1:Y:S02]  /*8d80*/  SYNCS.PHASECHK.TRANS64.TRYWAIT P0, [R9+URZ], R4 ;  /* 0x00000004090075a7 */ /* 0x001064000800017f */
[----:B-1----:R-:W-:Y:S05]  /*8d90*/  @!P0 NANOSLEEP.SYNCS 0x989680 ;  /* 0x009896800000895d */ /* 0x002fea0003900000 */
[----:B------:R-:W1:Y:S02]  /*8da0*/  @!P0 SYNCS.PHASECHK.TRANS64 P0, [R9+URZ], R4 ;  /* 0x00000004090085a7 */ /* 0x000e64000800007f */
[----:B-1----:R-:W-:Y:S05]  /*8db0*/  @!P0 BRA `(.L_x_179) ;  /* 0xfffffffc00f08947 */ /* 0x002fea000383ffff */
[----:B------:R-:W-:Y:S05]  /*8dc0*/  BRA `(.L_x_197) ;  /* 0xfffffff800207947 */ /* 0x000fea000383ffff */
.L_x_180:
[----:B0-----:R0:W1:Y:S02]  /*8dd0*/  SYNCS.PHASECHK.TRANS64.TRYWAIT P0, [R6+URZ], R5 ;  /* 0x00000005060075a7 */ /* 0x001064000800017f */
[----:B-1----:R-:W-:Y:S05]  /*8de0*/  @!P0 NANOSLEEP.SYNCS 0x989680 ;  /* 0x009896800000895d */ /* 0x002fea0003900000 */
[----:B------:R-:W1:Y:S02]  /*8df0*/  @!P0 SYNCS.PHASECHK.TRANS64 P0, [R6+URZ], R5 ;  /* 0x00000005060085a7 */ /* 0x000e64000800007f */
[----:B-1----:R-:W-:Y:S05]  /*8e00*/  @!P0 BRA `(.L_x_180) ;  /* 0xfffffffc00f08947 */ /* 0x002fea000383ffff */
[----:B------:R-:W-:Y:S05]  /*8e10*/  BRA `(.L_x_198) ;  /* 0xfffffff800307947 */ /* 0x000fea000383ffff */
.L_x_181:
[----:B0-----:R0:W1:Y:S02]  /*8e20*/  SYNCS.PHASECHK.TRANS64.TRYWAIT P0, [R9+URZ], R4 ;  /* 0x00000004090075a7 */ /* 0x001064000800017f */
[----:B-1----:R-:W-:Y:S05]  /*8e30*/  @!P0 NANOSLEEP.SYNCS 0x989680 ;  /* 0x009896800000895d */ /* 0x002fea0003900000 */
[----:B------:R-:W1:Y:S02]  /*8e40*/  @!P0 SYNCS.PHASECHK.TRANS64 P0, [R9+URZ], R4 ;  /* 0x00000004090085a7 */ /* 0x000e64000800007f */
[----:B-1----:R-:W-:Y:S05]  /*8e50*/  @!P0 BRA `(.L_x_181) ;  /* 0xfffffffc00f08947 */ /* 0x002fea000383ffff */
[----:B------:R-:W-:Y:S05]  /*8e60*/  BRA `(.L_x_199) ;  /* 0xfffffff800407947 */ /* 0x000fea000383ffff */
.L_x_182:
[----:B0-----:R0:W1:Y:S02]  /*8e70*/  SYNCS.PHASECHK.TRANS64.TRYWAIT P0, [R6+URZ], R5 ;  /* 0x00000005060075a7 */ /* 0x001064000800017f */
[----:B-1----:R-:W-:Y:S05]  /*8e80*/  @!P0 NANOSLEEP.SYNCS 0x989680 ;  /* 0x009896800000895d */ /* 0x002fea0003900000 */
[----:B------:R-:W1:Y:S02]  /*8e90*/  @!P0 SYNCS.PHASECHK.TRANS64 P0, [R6+URZ], R5 ;  /* 0x00000005060085a7 */ /* 0x000e64000800007f */
[----:B-1----:R-:W-:Y:S05]  /*8ea0*/  @!P0 BRA `(.L_x_182) ;  /* 0xfffffffc00f08947 */ /* 0x002fea000383ffff */
[----:B------:R-:W-:Y:S05]  /*8eb0*/  BRA `(.L_x_200) ;  /* 0xfffffff800507947 */ /* 0x000fea000383ffff */
.L_x_183:
[----:B0-----:R0:W1:Y:S02]  /*8ec0*/  SYNCS.PHASECHK.TRANS64.TRYWAIT P0, [R9+URZ], R4 ;  /* 0x00000004090075a7 */ /* 0x001064000800017f */
[----:B-1----:R-:W-:Y:S05]  /*8ed0*/  @!P0 NANOSLEEP.SYNCS 0x989680 ;  /* 0x009896800000895d */ /* 0x002fea0003900000 */
[----:B------:R-:W1:Y:S02]  /*8ee0*/  @!P0 SYNCS.PHASECHK.TRANS64 P0, [R9+URZ], R4 ;  /* 0x00000004090085a7 */ /* 0x000e64000800007f */
[----:B-1----:R-:W-:Y:S05]  /*8ef0*/  @!P0 BRA `(.L_x_183) ;  /* 0xfffffffc00f08947 */ /* 0x002fea000383ffff */
[----:B------:R-:W-:Y:S05]  /*8f00*/  BRA `(.L_x_201) ;  /* 0xfffffff800607947 */ /* 0x000fea000383ffff */
.L_x_184:
[----:B0-----:R0:W1:Y:S02]  /*8f10*/  SYNCS.PHASECHK.TRANS64.TRYWAIT P0, [R6+URZ], R5 ;  /* 0x00000005060075a7 */ /* 0x001064000800017f */
[----:B-1----:R-:W-:Y:S05]  /*8f20*/  @!P0 NANOSLEEP.SYNCS 0x989680 ;  /* 0x009896800000895d */ /* 0x002fea0003900000 */
[----:B------:R-:W1:Y:S02]  /*8f30*/  @!P0 SYNCS.PHASECHK.TRANS64 P0, [R6+URZ], R5 ;  /* 0x00000005060085a7 */ /* 0x000e64000800007f */
[----:B-1----:R-:W-:Y:S05]  /*8f40*/  @!P0 BRA `(.L_x_184) ;  /* 0xfffffffc00f08947 */ /* 0x002fea000383ffff */
[----:B------:R-:W-:Y:S05]  /*8f50*/  BRA `(.L_x_202) ;  /* 0xfffffff800707947 */ /* 0x000fea000383ffff */
.L_x_185:
[----:B0-----:R0:W1:Y:S02]  /*8f60*/  SYNCS.PHASECHK.TRANS64.TRYWAIT P0, [R9+URZ], R4 ;  /* 0x00000004090075a7 */ /* 0x001064000800017f */
[----:B-1----:R-:W-:Y:S05]  /*8f70*/  @!P0 NANOSLEEP.SYNCS 0x989680 ;  /* 0x009896800000895d */ /* 0x002fea0003900000 */
[----:B------:R-:W1:Y:S02]  /*8f80*/  @!P0 SYNCS.PHASECHK.TRANS64 P0, [R9+URZ], R4 ;  /* 0x00000004090085a7 */ /* 0x000e64000800007f */
[----:B-1----:R-:W-:Y:S05]  /*8f90*/  @!P0 BRA `(.L_x_185) ;  /* 0xfffffffc00f08947 */ /* 0x002fea000383ffff */
[----:B------:R-:W-:Y:S05]  /*8fa0*/  BRA `(.L_x_203) ;  /* 0xfffffff800807947 */ /* 0x000fea000383ffff */
.L_x_186:
[----:B0-----:R0:W1:Y:S02]  /*8fb0*/  SYNCS.PHASECHK.TRANS64.TRYWAIT P0, [R6+URZ], R5 ;  /* 0x00000005060075a7 */ /* 0x001064000800017f */
[----:B-1----:R-:W-:Y:S05]  /*8fc0*/  @!P0 NANOSLEEP.SYNCS 0x989680 ;  /* 0x009896800000895d */ /* 0x002fea0003900000 */
[----:B------:R-:W1:Y:S02]  /*8fd0*/  @!P0 SYNCS.PHASECHK.TRANS64 P0, [R6+URZ], R5 ;  /* 0x00000005060085a7 */ /* 0x000e64000800007f */
[----:B-1----:R-:W-:Y:S05]  /*8fe0*/  @!P0 BRA `(.L_x_186) ;  /* 0xfffffffc00f08947 */ /* 0x002fea000383ffff */
[----:B------:R-:W-:Y:S05]  /*8ff0*/  BRA `(.L_x_204) ;  /* 0xfffffff800907947 */ /* 0x000fea000383ffff */
.L_x_187:
[----:B-1----:R1:W2:Y:S02]  /*9000*/  SYNCS.PHASECHK.TRANS64.TRYWAIT P0, [R9+URZ], R4 ;  /* 0x00000004090075a7 */ /* 0x0022a4000800017f */
[----:B--2---:R-:W-:Y:S05]  /*9010*/  @!P0 NANOSLEEP.SYNCS 0x989680 ;  /* 0x009896800000895d */ /* 0x004fea0003900000 */
[----:B------:R-:W2:Y:S02]  /*9020*/  @!P0 SYNCS.PHASECHK.TRANS64 P0, [R9+URZ], R4 ;  /* 0x00000004090085a7 */ /* 0x000ea4000800007f */
[----:B--2---:R-:W-:Y:S05]  /*9030*/  @!P0 BRA `(.L_x_187) ;  /* 0xfffffffc00f08947 */ /* 0x004fea000383ffff */
[----:B------:R-:W-:Y:S05]  /*9040*/  BRA `(.L_x_205) ;  /* 0xfffffff800987947 */ /* 0x000fea000383ffff */
.L_x_206:
[----:B------:R-:W-:-:S00]  /*9050*/  BRA `(.L_x_206) ;  /* 0xfffffffc00fc7947 */ /* 0x000fc0000383ffff */
[----:B------:R-:W-:-:S00]  /*9060*/  NOP ;  /* 0x0000000000007918 */ /* 0x000fc00000000000 */
        /* <DEDUP_REMOVED lines=9> */
.L_x_207:


//--------------------- .nv.global.init           --------------------------
	.section	.nv.global.init,"aw",@progbits
.nv.global.init:
	.type		$str$22,@object
	.size		$str$22,($str$23 - $str$22)
$str$22:
        /*0000*/ 	.byte	0x6b, 0x5f, 0x74, 0x69, 0x6c, 0x65, 0x5f, 0x63, 0x6f, 0x75, 0x6e, 0x74, 0x20, 0x3e, 0x3d, 0x20
        /*0010*/ 	.byte	0x31, 0x00
	.type		$str$23,@object
	.size		$str$23,(__unnamed_1 - $str$23)
$str$23:
        /*0012*/ 	.byte	0x2f, 0x74, 0x6d, 0x70, 0x2f, 0x63, 0x75, 0x74, 0x6c, 0x61, 0x73, 0x73, 0x5f, 0x73, 0x77, 0x65
        /*0022*/ 	.byte	0x65, 0x70, 0x5f, 0x73, 0x72, 0x63, 0x2f, 0x69, 0x6e, 0x63, 0x6c, 0x75, 0x64, 0x65, 0x2f, 0x63
        /*0032*/ 	.byte	0x75, 0x74, 0x6c, 0x61, 0x73, 0x73, 0x2f, 0x67, 0x65, 0x6d, 0x6d, 0x2f, 0x63, 0x6f, 0x6c, 0x6c
        /*0042*/ 	.byte	0x65, 0x63, 0x74, 0x69, 0x76, 0x65, 0x2f, 0x73, 0x6d, 0x39, 0x30, 0x5f, 0x6d, 0x6d, 0x61, 0x5f
        /*0052*/ 	.byte	0x74, 0x6d, 0x61, 0x5f, 0x67, 0x6d, 0x6d, 0x61, 0x5f, 0x73, 0x73, 0x5f, 0x77, 0x61, 0x72, 0x70
        /*0062*/ 	.byte	0x73, 0x70, 0x65, 0x63, 0x69, 0x61, 0x6c, 0x69, 0x7a, 0x65, 0x64, 0x2e, 0x68, 0x70, 0x70, 0x00
	.type		__unnamed_1,@object
	.size		__unnamed_1,(.L_0 - __unnamed_1)
__unnamed_1:
        /*0072*/ 	.byte	0x76, 0x6f, 0x69, 0x64, 0x20, 0x63, 0x75, 0x74, 0x6c, 0x61, 0x73, 0x73, 0x3a, 0x3a, 0x67, 0x65
        /* <DEDUP_REMOVED lines=180> */
        /*0bc2*/ 	.byte	0x74, 0x79, 0x5d, 0x00
.L_0:


//--------------------- .nv.shared._ZN7cutlass13device_kernelINS_4gemm6kernel13GemmUniversalIN4cute5tupleIJiiiiEEENS1_10collective13CollectiveMmaINS1_34MainloopSm90TmaGmmaWarpSpecializedILi11ENS5_IJNS4_1CILi1EEESB_SB_EEENS1_35KernelTmaWarpSpecializedCooperativeEEENS5_IJNSA_ILi256EEENSA_ILi64EEENSA_ILi32EEEEEENS_10bfloat16_tENS5_IJlSB_lEEESJ_SK_NS4_8TiledMMAINS4_8MMA_AtomIJNS4_4SM904GMMA27MMA_64x64x16_F32BF16BF16_SSILNSO_5MajorE0ELSQ_0ELNSO_7ScaleInE1ELSR_1EEEEEENS4_6LayoutINS5_IJNSA_ILi2EEESB_SB_EEENS5_IJSB_NSA_ILi0EEESX_EEEEENS5_IJNS4_10UnderscoreES10_S10_EEEEENS4_13SM90_TMA_LOADENS4_14ComposedLayoutINS4_7SwizzleILi2ELi4ELi3EEENS4_18smem_ptr_flag_bitsILi16EEENSU_INS5_IJNSA_ILi8EEESH_EEENS5_IJSH_SB_EEEEEEEvNS4_8identityES13_S1D_vS1E_EENS_8epilogue10collective6detail29Sm90TmaWarpSpecializedAdapterINS1H_15DefaultEpilogueISJ_SK_SK_NS1G_6thread17LinearCombinationISJ_Li1EffLNS1L_9ScaleType4KindE0ELNS_15FloatRoundStyleE2ESJ_EENS1_15EpilogueDefaultEEEEEvvEEEEvNT_6ParamsE --------------------------
	.section	.nv.shared._ZN7cutlass13device_kernelINS_4gemm6kernel13GemmUniversalIN4cute5tupleIJiiiiEEENS1_10collective13CollectiveMmaINS1_34MainloopSm90TmaGmmaWarpSpecializedILi11ENS5_IJNS4_1CILi1EEESB_SB_EEENS1_35KernelTmaWarpSpecializedCooperativeEEENS5_IJNSA_ILi256EEENSA_ILi64EEENSA_ILi32EEEEEENS_10bfloat16_tENS5_IJlSB_lEEESJ_SK_NS4_8TiledMMAINS4_8MMA_AtomIJNS4_4SM904GMMA27MMA_64x64x16_F32BF16BF16_SSILNSO_5MajorE0ELSQ_0ELNSO_7ScaleInE1ELSR_1EEEEEENS4_6LayoutINS5_IJNSA_ILi2EEESB_SB_EEENS5_IJSB_NSA_ILi0EEESX_EEEEENS5_IJNS4_10UnderscoreES10_S10_EEEEENS4_13SM90_TMA_LOADENS4_14ComposedLayoutINS4_7SwizzleILi2ELi4ELi3EEENS4_18smem_ptr_flag_bitsILi16EEENSU_INS5_IJNSA_ILi8EEESH_EEENS5_IJSH_SB_EEEEEEEvNS4_8identityES13_S1D_vS1E_EENS_8epilogue10collective6detail29Sm90TmaWarpSpecializedAdapterINS1H_15DefaultEpilogueISJ_SK_SK_NS1G_6thread17LinearCombinationISJ_Li1EffLNS1L_9ScaleType4KindE0ELNS_15FloatRoundStyleE2ESJ_EENS1_15EpilogueDefaultEEEEEvvEEEEvNT_6ParamsE,"aw",@nobits
	.sectionflags	@""
	.align	16
	.zero		1024


//--------------------- .nv.shared.reserved.0     --------------------------
	.section	.nv.shared.reserved.0,"aw",@nobits
	.weak		__nv_reservedSMEM_offset_0_alias
	.size		__nv_reservedSMEM_offset_0_alias, 0, 0
	.other		__nv_reservedSMEM_offset_0_alias,@"STO_CUDA_RESERVED_SHARED STV_DEFAULT"
__nv_reservedSMEM_offset_0_alias:
	.zero		0


//--------------------- .nv.global                --------------------------
	.section	.nv.global,"aw",@nobits
.nv.global:
	.type		_ZN39_INTERNAL_d0a7d456_4_k_cu_3fc7a26e_48984cute1_E,@object
	.size		_ZN39_INTERNAL_d0a7d456_4_k_cu_3fc7a26e_48984cute1_E,(_ZN39_INTERNAL_d0a7d456_4_k_cu_3fc7a26e_48984cuda3std3__45__cpo6cbeginE - _ZN39_INTERNAL_d0a7d456_4_k_cu_3fc7a26e_48984cute1_E)
_ZN39_INTERNAL_d0a7d456_4_k_cu_3fc7a26e_48984cute1_E:
	.zero		1
	.type		_ZN39_INTERNAL_d0a7d456_4_k_cu_3fc7a26e_48984cuda3std3__45__cpo6cbeginE,@object
	.size		_ZN39_INTERNAL_d0a7d456_4_k_cu_3fc7a26e_48984cuda3std3__45__cpo6cbeginE,(_ZN39_INTERNAL_d0a7d456_4_k_cu_3fc7a26e_48984cuda3std3__48in_placeE - _ZN39_INTERNAL_d0a7d456_4_k_cu_3fc7a26e_48984cuda3std3__45__cpo6cbeginE)
_ZN39_INTERNAL_d0a7d456_4_k_cu_3fc7a26e_48984cuda3std3__45__cpo6cbeginE:
	.zero		1
	.type		_ZN39_INTERNAL_d0a7d456_4_k_cu_3fc7a26e_48984cuda3std3__48in_placeE,@object
	.size		_ZN39_INTERNAL_d0a7d456_4_k_cu_3fc7a26e_48984cuda3std3__48in_placeE,(_ZN39_INTERNAL_d0a7d456_4_k_cu_3fc7a26e_48984cuda3std6ranges3__45__cpo9iter_moveE - _ZN39_INTERNAL_d0a7d456_4_k_cu_3fc7a26e_48984cuda3std3__48in_placeE)
_ZN39_INTERNAL_d0a7d456_4_k_cu_3fc7a26e_48984cuda3std3__48in_placeE:
	.zero		1
	.type		_ZN39_INTERNAL_d0a7d456_4_k_cu_3fc7a26e_48984cuda3std6ranges3__45__cpo9iter_moveE,@object
	.size		_ZN39_INTERNAL_d0a7d456_4_k_cu_3fc7a26e_48984cuda3std6ranges3__45__cpo9iter_moveE,(_ZN39_INTERNAL_d0a7d456_4_k_cu_3fc7a26e_48984cuda3std3__45__cpo5beginE - _ZN39_INTERNAL_d0a7d456_4_k_cu_3fc7a26e_48984cuda3std6ranges3__45__cpo9iter_moveE)
_ZN39_INTERNAL_d0a7d456_4_k_cu_3fc7a26e_48984cuda3std6ranges3__45__cpo9iter_moveE:
	.zero		1
	.type		_ZN39_INTERNAL_d0a7d456_4_k_cu_3fc7a26e_48984cuda3std3__45__cpo5beginE,@object
	.size		_ZN39_INTERNAL_d0a7d456_4_k_cu_3fc7a26e_48984cuda3std3__45__cpo5beginE,(_ZN39_INTERNAL_d0a7d456_4_k_cu_3fc7a26e_48984cuda3std3__441_GLOBAL__N__d0a7d456_4_k_cu_3fc7a26e_48986ignoreE - _ZN39_INTERNAL_d0a7d456_4_k_cu_3fc7a26e_48984cuda3std3__45__cpo5beginE)
_ZN39_INTERNAL_d0a7d456_4_k_cu_3fc7a26e_48984cuda3std3__45__cpo5beginE:
	.zero		1
	.type		_ZN39_INTERNAL_d0a7d456_4_k_cu_3fc7a26e_48984cuda3std3__441_GLOBAL__N__d0a7d456_4_k_cu_3fc7a26e_48986ignoreE,@object
	.size		_ZN39_INTERNAL_d0a7d456_4_k_cu_3fc7a26e_48984cuda3std3__441_GLOBAL__N__d0a7d456_4_k_cu_3fc7a26e_48986ignoreE,(_ZN39_INTERNAL_d0a7d456_4_k_cu_3fc7a26e_48984cute7productE - _ZN39_INTERNAL_d0a7d456_4_k_cu_3fc7a26e_48984cuda3std3__441_GLOBAL__N__d0a7d456_4_k_cu_3fc7a26e_48986ignoreE)
_ZN39_INTERNAL_d0a7d456_4_k_cu_3fc7a26e_48984cuda3std3__441_GLOBAL__N__d0a7d456_4_k_cu_3fc7a26e_48986ignoreE:
	.zero		1
	.type		_ZN39_INTERNAL_d0a7d456_4_k_cu_3fc7a26e_48984cute7productE,@object
	.size		_ZN39_INTERNAL_d0a7d456_4_k_cu_3fc7a26e_48984cute7productE,(_ZN39_INTERNAL_d0a7d456_4_k_cu_3fc7a26e_48984cuda3std3__45__cpo3endE - _ZN39_INTERNAL_d0a7d456_4_k_cu_3fc7a26e_48984cute7productE)
_ZN39_INTERNAL_d0a7d456_4_k_cu_3fc7a26e_48984cute7productE:
	.zero		1
	.type		_ZN39_INTERNAL_d0a7d456_4_k_cu_3fc7a26e_48984cuda3std3__45__cpo3endE,@object
	.size		_ZN39_INTERNAL_d0a7d456_4_k_cu_3fc7a26e_48984cuda3std3__45__cpo3endE,(_ZN39_INTERNAL_d0a7d456_4_k_cu_3fc7a26e_48984cuda3std3__419piecewise_constructE - _ZN39_INTERNAL_d0a7d456_4_k_cu_3fc7a26e_48984cuda3std3__45__cpo3endE)
_ZN39_INTERNAL_d0a7d456_4_k_cu_3fc7a26e_48984cuda3std3__45__cpo3endE:
	.zero		1
	.type		_ZN39_INTERNAL_d0a7d456_4_k_cu_3fc7a26e_48984cuda3std3__419piecewise_constructE,@object
	.size		_ZN39_INTERNAL_d0a7d456_4_k_cu_3fc7a26e_48984cuda3std3__419piecewise_constructE,(_ZN39_INTERNAL_d0a7d456_4_k_cu_3fc7a26e_48984cuda3std3__45__cpo4cendE - _ZN39_INTERNAL_d0a7d456_4_k_cu_3fc7a26e_48984cuda3std3__419piecewise_constructE)
_ZN39_INTERNAL_d0a7d456_4_k_cu_3fc7a26e_48984cuda3std3__419piecewise_constructE:
	.zero		1
	.type		_ZN39_INTERNAL_d0a7d456_4_k_cu_3fc7a26e_48984cuda3std3__45__cpo4cendE,@object
	.size		_ZN39_INTERNAL_d0a7d456_4_k_cu_3fc7a26e_48984cuda3std3__45__cpo4cendE,(_ZN39_INTERNAL_d0a7d456_4_k_cu_3fc7a26e_48984cuda3std6ranges3__45__cpo4swapE - _ZN39_INTERNAL_d0a7d456_4_k_cu_3fc7a26e_48984cuda3std3__45__cpo4cendE)
_ZN39_INTERNAL_d0a7d456_4_k_cu_3fc7a26e_48984cuda3std3__45__cpo4cendE:
	.zero		1
	.type		_ZN39_INTERNAL_d0a7d456_4_k_cu_3fc7a26e_48984cuda3std6ranges3__45__cpo4swapE,@object
	.size		_ZN39_INTERNAL_d0a7d456_4_k_cu_3fc7a26e_48984cuda3std6ranges3__45__cpo4swapE,(.L_8 - _ZN39_INTERNAL_d0a7d456_4_k_cu_3fc7a26e_48984cuda3std6ranges3__45__cpo4swapE)
_ZN39_INTERNAL_d0a7d456_4_k_cu_3fc7a26e_48984cuda3std6ranges3__45__cpo4swapE:
	.zero		1
.L_8:


//--------------------- .nv.constant0._ZN7cutlass13device_kernelINS_4gemm6kernel13GemmUniversalIN4cute5tupleIJiiiiEEENS1_10collective13CollectiveMmaINS1_34MainloopSm90TmaGmmaWarpSpecializedILi11ENS5_IJNS4_1CILi1EEESB_SB_EEENS1_35KernelTmaWarpSpecializedCooperativeEEENS5_IJNSA_ILi256EEENSA_ILi64EEENSA_ILi32EEEEEENS_10bfloat16_tENS5_IJlSB_lEEESJ_SK_NS4_8TiledMMAINS4_8MMA_AtomIJNS4_4SM904GMMA27MMA_64x64x16_F32BF16BF16_SSILNSO_5MajorE0ELSQ_0ELNSO_7ScaleInE1ELSR_1EEEEEENS4_6LayoutINS5_IJNSA_ILi2EEESB_SB_EEENS5_IJSB_NSA_ILi0EEESX_EEEEENS5_IJNS4_10UnderscoreES10_S10_EEEEENS4_13SM90_TMA_LOADENS4_14ComposedLayoutINS4_7SwizzleILi2ELi4ELi3EEENS4_18smem_ptr_flag_bitsILi16EEENSU_INS5_IJNSA_ILi8EEESH_EEENS5_IJSH_SB_EEEEEEEvNS4_8identityES13_S1D_vS1E_EENS_8epilogue10collective6detail29Sm90TmaWarpSpecializedAdapterINS1H_15DefaultEpilogueISJ_SK_SK_NS1G_6thread17LinearCombinationISJ_Li1EffLNS1L_9ScaleType4KindE0ELNS_15FloatRoundStyleE2ESJ_EENS1_15EpilogueDefaultEEEEEvvEEEEvNT_6ParamsE --------------------------
	.section	.nv.constant0._ZN7cutlass13device_kernelINS_4gemm6kernel13GemmUniversalIN4cute5tupleIJiiiiEEENS1_10collective13CollectiveMmaINS1_34MainloopSm90TmaGmmaWarpSpecializedILi11ENS5_IJNS4_1CILi1EEESB_SB_EEENS1_35KernelTmaWarpSpecializedCooperativeEEENS5_IJNSA_ILi256EEENSA_ILi64EEENSA_ILi32EEEEEENS_10bfloat16_tENS5_IJlSB_lEEESJ_SK_NS4_8TiledMMAINS4_8MMA_AtomIJNS4_4SM904GMMA27MMA_64x64x16_F32BF16BF16_SSILNSO_5MajorE0ELSQ_0ELNSO_7ScaleInE1ELSR_1EEEEEENS4_6LayoutINS5_IJNSA_ILi2EEESB_SB_EEENS5_IJSB_NSA_ILi0EEESX_EEEEENS5_IJNS4_10UnderscoreES10_S10_EEEEENS4_13SM90_TMA_LOADENS4_14ComposedLayoutINS4_7SwizzleILi2ELi4ELi3EEENS4_18smem_ptr_flag_bitsILi16EEENSU_INS5_IJNSA_ILi8EEESH_EEENS5_IJSH_SB_EEEEEEEvNS4_8identityES13_S1D_vS1E_EENS_8epilogue10collective6detail29Sm90TmaWarpSpecializedAdapterINS1H_15DefaultEpilogueISJ_SK_SK_NS1G_6thread17LinearCombinationISJ_Li1EffLNS1L_9ScaleType4KindE0ELNS_15FloatRoundStyleE2ESJ_EENS1_15EpilogueDefaultEEEEEvvEEEEvNT_6ParamsE,"a",@progbits
	.sectionflags	@""
	.align	4
.nv.constant0._ZN7cutlass13device_kernelINS_4gemm6kernel13GemmUniversalIN4cute5tupleIJiiiiEEENS1_10collective13CollectiveMmaINS1_34MainloopSm90TmaGmmaWarpSpecializedILi11ENS5_IJNS4_1CILi1EEESB_SB_EEENS1_35KernelTmaWarpSpecializedCooperativeEEENS5_IJNSA_ILi256EEENSA_ILi64EEENSA_ILi32EEEEEENS_10bfloat16_tENS5_IJlSB_lEEESJ_SK_NS4_8TiledMMAINS4_8MMA_AtomIJNS4_4SM904GMMA27MMA_64x64x16_F32BF16BF16_SSILNSO_5MajorE0ELSQ_0ELNSO_7ScaleInE1ELSR_1EEEEEENS4_6LayoutINS5_IJNSA_ILi2EEESB_SB_EEENS5_IJSB_NSA_ILi0EEESX_EEEEENS5_IJNS4_10UnderscoreES10_S10_EEEEENS4_13SM90_TMA_LOADENS4_14ComposedLayoutINS4_7SwizzleILi2ELi4ELi3EEENS4_18smem_ptr_flag_bitsILi16EEENSU_INS5_IJNSA_ILi8EEESH_EEENS5_IJSH_SB_EEEEEEEvNS4_8identityES13_S1D_vS1E_EENS_8epilogue10collective6detail29Sm90TmaWarpSpecializedAdapterINS1H_15DefaultEpilogueISJ_SK_SK_NS1G_6thread17LinearCombinationISJ_Li1EffLNS1L_9ScaleType4KindE0ELNS_15FloatRoundStyleE2ESJ_EENS1_15EpilogueDefaultEEEEEvvEEEEvNT_6ParamsE:
	.zero		1664


//--------------------- SYMBOLS --------------------------

	.type		.nv.reservedSmem.offset0,@object
	.size		.nv.reservedSmem.offset0,0x4
	.type		__assertfail,@function
